//
// Generated by NVIDIA NVVM Compiler
//
// Compiler Build ID: CL-36424714
// Cuda compilation tools, release 13.0, V13.0.88
// Based on NVVM 20.0.0
//

.version 9.0
.target sm_100
.address_size 64

	// .globl	_ZN3cub18CUB_300001_SM_10006detail11EmptyKernelIvEEvv
.global .align 1 .b8 _ZN30_INTERNAL_b0fc0f0f_4_k_cu_main4cuda3std3__45__cpo5beginE[1];
.global .align 1 .b8 _ZN30_INTERNAL_b0fc0f0f_4_k_cu_main4cuda3std3__45__cpo3endE[1];
.global .align 1 .b8 _ZN30_INTERNAL_b0fc0f0f_4_k_cu_main4cuda3std3__45__cpo6cbeginE[1];
.global .align 1 .b8 _ZN30_INTERNAL_b0fc0f0f_4_k_cu_main4cuda3std3__45__cpo4cendE[1];
.global .align 1 .b8 _ZN30_INTERNAL_b0fc0f0f_4_k_cu_main4cuda3std3__45__cpo6rbeginE[1];
.global .align 1 .b8 _ZN30_INTERNAL_b0fc0f0f_4_k_cu_main4cuda3std3__45__cpo4rendE[1];
.global .align 1 .b8 _ZN30_INTERNAL_b0fc0f0f_4_k_cu_main4cuda3std3__45__cpo7crbeginE[1];
.global .align 1 .b8 _ZN30_INTERNAL_b0fc0f0f_4_k_cu_main4cuda3std3__45__cpo5crendE[1];
.global .align 1 .b8 _ZN30_INTERNAL_b0fc0f0f_4_k_cu_main4cuda3std3__432_GLOBAL__N__b0fc0f0f_4_k_cu_main6ignoreE[1];
.global .align 1 .b8 _ZN30_INTERNAL_b0fc0f0f_4_k_cu_main4cuda3std3__419piecewise_constructE[1];
.global .align 1 .b8 _ZN30_INTERNAL_b0fc0f0f_4_k_cu_main4cuda3std3__48in_placeE[1];
.global .align 1 .b8 _ZN30_INTERNAL_b0fc0f0f_4_k_cu_main4cuda3std3__420unreachable_sentinelE[1];
.global .align 1 .b8 _ZN30_INTERNAL_b0fc0f0f_4_k_cu_main4cuda3std3__47nulloptE[1];
.global .align 1 .b8 _ZN30_INTERNAL_b0fc0f0f_4_k_cu_main4cuda3std3__48unexpectE[1];
.global .align 1 .b8 _ZN30_INTERNAL_b0fc0f0f_4_k_cu_main4cuda3std6ranges3__45__cpo4swapE[1];
.global .align 1 .b8 _ZN30_INTERNAL_b0fc0f0f_4_k_cu_main4cuda3std6ranges3__45__cpo9iter_moveE[1];
.global .align 1 .b8 _ZN30_INTERNAL_b0fc0f0f_4_k_cu_main4cuda3std6ranges3__45__cpo5beginE[1];
.global .align 1 .b8 _ZN30_INTERNAL_b0fc0f0f_4_k_cu_main4cuda3std6ranges3__45__cpo3endE[1];
.global .align 1 .b8 _ZN30_INTERNAL_b0fc0f0f_4_k_cu_main4cuda3std6ranges3__45__cpo6cbeginE[1];
.global .align 1 .b8 _ZN30_INTERNAL_b0fc0f0f_4_k_cu_main4cuda3std6ranges3__45__cpo4cendE[1];
.global .align 1 .b8 _ZN30_INTERNAL_b0fc0f0f_4_k_cu_main4cuda3std6ranges3__45__cpo7advanceE[1];
.global .align 1 .b8 _ZN30_INTERNAL_b0fc0f0f_4_k_cu_main4cuda3std6ranges3__45__cpo9iter_swapE[1];
.global .align 1 .b8 _ZN30_INTERNAL_b0fc0f0f_4_k_cu_main4cuda3std6ranges3__45__cpo4nextE[1];
.global .align 1 .b8 _ZN30_INTERNAL_b0fc0f0f_4_k_cu_main4cuda3std6ranges3__45__cpo4prevE[1];
.global .align 1 .b8 _ZN30_INTERNAL_b0fc0f0f_4_k_cu_main4cuda3std6ranges3__45__cpo4dataE[1];
.global .align 1 .b8 _ZN30_INTERNAL_b0fc0f0f_4_k_cu_main4cuda3std6ranges3__45__cpo5cdataE[1];
.global .align 1 .b8 _ZN30_INTERNAL_b0fc0f0f_4_k_cu_main4cuda3std6ranges3__45__cpo4sizeE[1];
.global .align 1 .b8 _ZN30_INTERNAL_b0fc0f0f_4_k_cu_main4cuda3std6ranges3__45__cpo5ssizeE[1];
.global .align 1 .b8 _ZN30_INTERNAL_b0fc0f0f_4_k_cu_main4cuda3std6ranges3__45__cpo8distanceE[1];
.global .align 1 .b8 _ZN30_INTERNAL_b0fc0f0f_4_k_cu_main6thrust24THRUST_300001_SM_1000_NS8cuda_cub3parE[1];
.global .align 1 .b8 _ZN30_INTERNAL_b0fc0f0f_4_k_cu_main6thrust24THRUST_300001_SM_1000_NS8cuda_cub10par_nosyncE[1];
.global .align 1 .b8 _ZN30_INTERNAL_b0fc0f0f_4_k_cu_main6thrust24THRUST_300001_SM_1000_NS6system6detail10sequential3seqE[1];
.global .align 1 .b8 _ZN30_INTERNAL_b0fc0f0f_4_k_cu_main6thrust24THRUST_300001_SM_1000_NS12placeholders2_1E[1];
.global .align 1 .b8 _ZN30_INTERNAL_b0fc0f0f_4_k_cu_main6thrust24THRUST_300001_SM_1000_NS12placeholders2_2E[1];
.global .align 1 .b8 _ZN30_INTERNAL_b0fc0f0f_4_k_cu_main6thrust24THRUST_300001_SM_1000_NS12placeholders2_3E[1];
.global .align 1 .b8 _ZN30_INTERNAL_b0fc0f0f_4_k_cu_main6thrust24THRUST_300001_SM_1000_NS12placeholders2_4E[1];
.global .align 1 .b8 _ZN30_INTERNAL_b0fc0f0f_4_k_cu_main6thrust24THRUST_300001_SM_1000_NS12placeholders2_5E[1];
.global .align 1 .b8 _ZN30_INTERNAL_b0fc0f0f_4_k_cu_main6thrust24THRUST_300001_SM_1000_NS12placeholders2_6E[1];
.global .align 1 .b8 _ZN30_INTERNAL_b0fc0f0f_4_k_cu_main6thrust24THRUST_300001_SM_1000_NS12placeholders2_7E[1];
.global .align 1 .b8 _ZN30_INTERNAL_b0fc0f0f_4_k_cu_main6thrust24THRUST_300001_SM_1000_NS12placeholders2_8E[1];
.global .align 1 .b8 _ZN30_INTERNAL_b0fc0f0f_4_k_cu_main6thrust24THRUST_300001_SM_1000_NS12placeholders2_9E[1];
.global .align 1 .b8 _ZN30_INTERNAL_b0fc0f0f_4_k_cu_main6thrust24THRUST_300001_SM_1000_NS12placeholders3_10E[1];
.global .align 1 .b8 _ZN30_INTERNAL_b0fc0f0f_4_k_cu_main6thrust24THRUST_300001_SM_1000_NS3seqE[1];

.visible .entry _ZN3cub18CUB_300001_SM_10006detail11EmptyKernelIvEEvv()
{


	ret;

}
	// .globl	_ZN3cub18CUB_300001_SM_10006detail8for_each13static_kernelINS2_12policy_hub_t12policy_500_tElN6thrust24THRUST_300001_SM_1000_NS8cuda_cub6__fill7functorINS7_6detail15normal_iteratorINS7_10device_ptrIiEEEEiEEEEvT0_T1_
.visible .entry _ZN3cub18CUB_300001_SM_10006detail8for_each13static_kernelINS2_12policy_hub_t12policy_500_tElN6thrust24THRUST_300001_SM_1000_NS8cuda_cub6__fill7functorINS7_6detail15normal_iteratorINS7_10device_ptrIiEEEEiEEEEvT0_T1_(
	.param .u64 _ZN3cub18CUB_300001_SM_10006detail8for_each13static_kernelINS2_12policy_hub_t12policy_500_tElN6thrust24THRUST_300001_SM_1000_NS8cuda_cub6__fill7functorINS7_6detail15normal_iteratorINS7_10device_ptrIiEEEEiEEEEvT0_T1__param_0,
	.param .align 8 .b8 _ZN3cub18CUB_300001_SM_10006detail8for_each13static_kernelINS2_12policy_hub_t12policy_500_tElN6thrust24THRUST_300001_SM_1000_NS8cuda_cub6__fill7functorINS7_6detail15normal_iteratorINS7_10device_ptrIiEEEEiEEEEvT0_T1__param_1[16]
)
.maxntid 256
{
	.reg .pred 	%p<4>;
	.reg .b16 	%rs<5>;
	.reg .b32 	%r<12>;
	.reg .b64 	%rd<17>;

	ld.param.u32 	%r3, [_ZN3cub18CUB_300001_SM_10006detail8for_each13static_kernelINS2_12policy_hub_t12policy_500_tElN6thrust24THRUST_300001_SM_1000_NS8cuda_cub6__fill7functorINS7_6detail15normal_iteratorINS7_10device_ptrIiEEEEiEEEEvT0_T1__param_1+8];
	ld.param.u64 	%rd5, [_ZN3cub18CUB_300001_SM_10006detail8for_each13static_kernelINS2_12policy_hub_t12policy_500_tElN6thrust24THRUST_300001_SM_1000_NS8cuda_cub6__fill7functorINS7_6detail15normal_iteratorINS7_10device_ptrIiEEEEiEEEEvT0_T1__param_1];
	ld.param.u64 	%rd6, [_ZN3cub18CUB_300001_SM_10006detail8for_each13static_kernelINS2_12policy_hub_t12policy_500_tElN6thrust24THRUST_300001_SM_1000_NS8cuda_cub6__fill7functorINS7_6detail15normal_iteratorINS7_10device_ptrIiEEEEiEEEEvT0_T1__param_0];
	mov.u32 	%r9, %ctaid.x;
	mul.wide.u32 	%rd1, %r9, 512;
	sub.s64 	%rd2, %rd6, %rd1;
	setp.lt.s64 	%p1, %rd2, 512;
	@%p1 bra 	$L__BB1_2;
	mov.u32 	%r11, %tid.x;
	cvta.to.global.u64 	%rd12, %rd5;
	cvt.u64.u32 	%rd13, %r11;
	add.s64 	%rd14, %rd1, %rd13;
	shl.b64 	%rd15, %rd14, 2;
	add.s64 	%rd16, %rd12, %rd15;
	st.global.u32 	[%rd16], %r3;
	st.global.u32 	[%rd16+1024], %r3;
	bra.uni 	$L__BB1_6;
$L__BB1_2:
	cvta.to.global.u64 	%rd7, %rd5;
	mov.u32 	%r2, %tid.x;
	cvt.s64.s32 	%rd3, %rd2;
	cvt.u64.u32 	%rd8, %r2;
	setp.le.s64 	%p2, %rd3, %rd8;
	add.s64 	%rd9, %rd1, %rd8;
	shl.b64 	%rd10, %rd9, 2;
	add.s64 	%rd4, %rd7, %rd10;
	@%p2 bra 	$L__BB1_4;
	st.global.u32 	[%rd4], %r3;
$L__BB1_4:
	add.s32 	%r10, %r2, 256;
	cvt.u64.u32 	%rd11, %r10;
	setp.le.s64 	%p3, %rd3, %rd11;
	@%p3 bra 	$L__BB1_6;
	st.global.u32 	[%rd4+1024], %r3;
$L__BB1_6:
	ret;

}
	// .globl	_ZN3cub18CUB_300001_SM_10006detail9transform16transform_kernelINS2_10policy_hubILb1EN4cuda3std3__45tupleIJN6thrust24THRUST_300001_SM_1000_NS17counting_iteratorIiNSA_11use_defaultESC_SC_EEEEEE10policy1000Ei13UpdateFunctorNSA_6detail15normal_iteratorINSA_10device_ptrIiEEEEJSD_EEEvT0_iT1_T2_DpNS2_10kernel_argIT3_EE
.visible .entry _ZN3cub18CUB_300001_SM_10006detail9transform16transform_kernelINS2_10policy_hubILb1EN4cuda3std3__45tupleIJN6thrust24THRUST_300001_SM_1000_NS17counting_iteratorIiNSA_11use_defaultESC_SC_EEEEEE10policy1000Ei13UpdateFunctorNSA_6detail15normal_iteratorINSA_10device_ptrIiEEEEJSD_EEEvT0_iT1_T2_DpNS2_10kernel_argIT3_EE(
	.param .u32 _ZN3cub18CUB_300001_SM_10006detail9transform16transform_kernelINS2_10policy_hubILb1EN4cuda3std3__45tupleIJN6thrust24THRUST_300001_SM_1000_NS17counting_iteratorIiNSA_11use_defaultESC_SC_EEEEEE10policy1000Ei13UpdateFunctorNSA_6detail15normal_iteratorINSA_10device_ptrIiEEEEJSD_EEEvT0_iT1_T2_DpNS2_10kernel_argIT3_EE_param_0,
	.param .u32 _ZN3cub18CUB_300001_SM_10006detail9transform16transform_kernelINS2_10policy_hubILb1EN4cuda3std3__45tupleIJN6thrust24THRUST_300001_SM_1000_NS17counting_iteratorIiNSA_11use_defaultESC_SC_EEEEEE10policy1000Ei13UpdateFunctorNSA_6detail15normal_iteratorINSA_10device_ptrIiEEEEJSD_EEEvT0_iT1_T2_DpNS2_10kernel_argIT3_EE_param_1,
	.param .align 8 .b8 _ZN3cub18CUB_300001_SM_10006detail9transform16transform_kernelINS2_10policy_hubILb1EN4cuda3std3__45tupleIJN6thrust24THRUST_300001_SM_1000_NS17counting_iteratorIiNSA_11use_defaultESC_SC_EEEEEE10policy1000Ei13UpdateFunctorNSA_6detail15normal_iteratorINSA_10device_ptrIiEEEEJSD_EEEvT0_iT1_T2_DpNS2_10kernel_argIT3_EE_param_2[48],
	.param .align 8 .b8 _ZN3cub18CUB_300001_SM_10006detail9transform16transform_kernelINS2_10policy_hubILb1EN4cuda3std3__45tupleIJN6thrust24THRUST_300001_SM_1000_NS17counting_iteratorIiNSA_11use_defaultESC_SC_EEEEEE10policy1000Ei13UpdateFunctorNSA_6detail15normal_iteratorINSA_10device_ptrIiEEEEJSD_EEEvT0_iT1_T2_DpNS2_10kernel_argIT3_EE_param_3[8],
	.param .align 8 .b8 _ZN3cub18CUB_300001_SM_10006detail9transform16transform_kernelINS2_10policy_hubILb1EN4cuda3std3__45tupleIJN6thrust24THRUST_300001_SM_1000_NS17counting_iteratorIiNSA_11use_defaultESC_SC_EEEEEE10policy1000Ei13UpdateFunctorNSA_6detail15normal_iteratorINSA_10device_ptrIiEEEEJSD_EEEvT0_iT1_T2_DpNS2_10kernel_argIT3_EE_param_4[16]
)
.maxntid 128
{
	.reg .pred 	%p<61>;
	.reg .b32 	%r<275>;
	.reg .b64 	%rd<76>;

	ld.param.u32 	%r1, [_ZN3cub18CUB_300001_SM_10006detail9transform16transform_kernelINS2_10policy_hubILb1EN4cuda3std3__45tupleIJN6thrust24THRUST_300001_SM_1000_NS17counting_iteratorIiNSA_11use_defaultESC_SC_EEEEEE10policy1000Ei13UpdateFunctorNSA_6detail15normal_iteratorINSA_10device_ptrIiEEEEJSD_EEEvT0_iT1_T2_DpNS2_10kernel_argIT3_EE_param_2+40];
	ld.param.u32 	%r2, [_ZN3cub18CUB_300001_SM_10006detail9transform16transform_kernelINS2_10policy_hubILb1EN4cuda3std3__45tupleIJN6thrust24THRUST_300001_SM_1000_NS17counting_iteratorIiNSA_11use_defaultESC_SC_EEEEEE10policy1000Ei13UpdateFunctorNSA_6detail15normal_iteratorINSA_10device_ptrIiEEEEJSD_EEEvT0_iT1_T2_DpNS2_10kernel_argIT3_EE_param_4];
	ld.param.u32 	%r119, [_ZN3cub18CUB_300001_SM_10006detail9transform16transform_kernelINS2_10policy_hubILb1EN4cuda3std3__45tupleIJN6thrust24THRUST_300001_SM_1000_NS17counting_iteratorIiNSA_11use_defaultESC_SC_EEEEEE10policy1000Ei13UpdateFunctorNSA_6detail15normal_iteratorINSA_10device_ptrIiEEEEJSD_EEEvT0_iT1_T2_DpNS2_10kernel_argIT3_EE_param_0];
	ld.param.u64 	%rd37, [_ZN3cub18CUB_300001_SM_10006detail9transform16transform_kernelINS2_10policy_hubILb1EN4cuda3std3__45tupleIJN6thrust24THRUST_300001_SM_1000_NS17counting_iteratorIiNSA_11use_defaultESC_SC_EEEEEE10policy1000Ei13UpdateFunctorNSA_6detail15normal_iteratorINSA_10device_ptrIiEEEEJSD_EEEvT0_iT1_T2_DpNS2_10kernel_argIT3_EE_param_3];
	ld.param.u64 	%rd38, [_ZN3cub18CUB_300001_SM_10006detail9transform16transform_kernelINS2_10policy_hubILb1EN4cuda3std3__45tupleIJN6thrust24THRUST_300001_SM_1000_NS17counting_iteratorIiNSA_11use_defaultESC_SC_EEEEEE10policy1000Ei13UpdateFunctorNSA_6detail15normal_iteratorINSA_10device_ptrIiEEEEJSD_EEEvT0_iT1_T2_DpNS2_10kernel_argIT3_EE_param_2+32];
	ld.param.u64 	%rd39, [_ZN3cub18CUB_300001_SM_10006detail9transform16transform_kernelINS2_10policy_hubILb1EN4cuda3std3__45tupleIJN6thrust24THRUST_300001_SM_1000_NS17counting_iteratorIiNSA_11use_defaultESC_SC_EEEEEE10policy1000Ei13UpdateFunctorNSA_6detail15normal_iteratorINSA_10device_ptrIiEEEEJSD_EEEvT0_iT1_T2_DpNS2_10kernel_argIT3_EE_param_2+24];
	ld.param.u64 	%rd40, [_ZN3cub18CUB_300001_SM_10006detail9transform16transform_kernelINS2_10policy_hubILb1EN4cuda3std3__45tupleIJN6thrust24THRUST_300001_SM_1000_NS17counting_iteratorIiNSA_11use_defaultESC_SC_EEEEEE10policy1000Ei13UpdateFunctorNSA_6detail15normal_iteratorINSA_10device_ptrIiEEEEJSD_EEEvT0_iT1_T2_DpNS2_10kernel_argIT3_EE_param_2+16];
	ld.param.u64 	%rd41, [_ZN3cub18CUB_300001_SM_10006detail9transform16transform_kernelINS2_10policy_hubILb1EN4cuda3std3__45tupleIJN6thrust24THRUST_300001_SM_1000_NS17counting_iteratorIiNSA_11use_defaultESC_SC_EEEEEE10policy1000Ei13UpdateFunctorNSA_6detail15normal_iteratorINSA_10device_ptrIiEEEEJSD_EEEvT0_iT1_T2_DpNS2_10kernel_argIT3_EE_param_2+8];
	ld.param.u64 	%rd42, [_ZN3cub18CUB_300001_SM_10006detail9transform16transform_kernelINS2_10policy_hubILb1EN4cuda3std3__45tupleIJN6thrust24THRUST_300001_SM_1000_NS17counting_iteratorIiNSA_11use_defaultESC_SC_EEEEEE10policy1000Ei13UpdateFunctorNSA_6detail15normal_iteratorINSA_10device_ptrIiEEEEJSD_EEEvT0_iT1_T2_DpNS2_10kernel_argIT3_EE_param_2];
	ld.param.u32 	%r118, [_ZN3cub18CUB_300001_SM_10006detail9transform16transform_kernelINS2_10policy_hubILb1EN4cuda3std3__45tupleIJN6thrust24THRUST_300001_SM_1000_NS17counting_iteratorIiNSA_11use_defaultESC_SC_EEEEEE10policy1000Ei13UpdateFunctorNSA_6detail15normal_iteratorINSA_10device_ptrIiEEEEJSD_EEEvT0_iT1_T2_DpNS2_10kernel_argIT3_EE_param_1];
	cvta.to.global.u64 	%rd1, %rd42;
	cvta.to.global.u64 	%rd2, %rd41;
	cvta.to.global.u64 	%rd3, %rd40;
	cvta.to.global.u64 	%rd4, %rd39;
	cvta.to.global.u64 	%rd5, %rd38;
	cvta.to.global.u64 	%rd43, %rd37;
	shl.b32 	%r120, %r118, 7;
	mov.u32 	%r3, %ctaid.x;
	mul.lo.s32 	%r4, %r120, %r3;
	sub.s32 	%r121, %r119, %r4;
	min.s32 	%r5, %r120, %r121;
	add.s32 	%r6, %r2, %r4;
	mul.wide.s32 	%rd44, %r4, 4;
	add.s64 	%rd6, %rd43, %rd44;
	setp.gt.s32 	%p1, %r120, %r121;
	@%p1 bra 	$L__BB2_10;
	setp.lt.s32 	%p2, %r118, 1;
	@%p2 bra 	$L__BB2_93;
	mov.u32 	%r7, %tid.x;
	mov.u32 	%r123, %ntid.x;
	mad.lo.s32 	%r8, %r3, %r123, %r7;
	add.s32 	%r9, %r1, 1;
	add.s32 	%r10, %r8, -1;
	mul.wide.s32 	%rd45, %r10, 4;
	add.s64 	%rd7, %rd5, %rd45;
	add.s32 	%r124, %r2, %r7;
	add.s32 	%r11, %r6, %r7;
	and.b32  	%r12, %r124, 3;
	mov.b32 	%r245, 0;
$L__BB2_3:
	shl.b32 	%r126, %r245, 7;
	add.s32 	%r26, %r11, %r126;
	add.s32 	%r27, %r126, %r7;
	add.s32 	%r28, %r27, %r6;
	setp.lt.s32 	%p3, %r28, 1;
	mov.b32 	%r247, 0;
	@%p3 bra 	$L__BB2_55;
	add.s32 	%r129, %r26, -1;
	mul.wide.u32 	%rd46, %r28, 4;
	add.s64 	%rd9, %rd3, %rd46;
	setp.lt.u32 	%p4, %r129, 3;
	mov.b32 	%r253, 0;
	mov.u32 	%r247, %r253;
	@%p4 bra 	$L__BB2_37;
	sub.s32 	%r253, %r26, %r12;
	mov.b32 	%r246, 0;
	mov.u32 	%r247, %r246;
$L__BB2_6:
	mul.wide.u32 	%rd47, %r246, 4;
	add.s64 	%rd10, %rd1, %rd47;
	ld.global.u32 	%r131, [%rd10];
	setp.ne.s32 	%p5, %r131, %r8;
	add.s64 	%rd11, %rd2, %rd47;
	mad.lo.s32 	%r32, %r246, %r9, %r10;
	mul.wide.s32 	%rd48, %r32, 4;
	add.s64 	%rd12, %rd4, %rd48;
	@%p5 bra 	$L__BB2_20;
	ld.global.u32 	%r132, [%rd11];
	ld.global.u32 	%r133, [%rd9];
	setp.gt.s32 	%p6, %r132, %r133;
	@%p6 bra 	$L__BB2_20;
	ld.global.u32 	%r33, [%rd12];
	ld.global.u32 	%r134, [%rd7];
	setp.ge.s32 	%p7, %r33, %r134;
	@%p7 bra 	$L__BB2_20;
	add.s32 	%r135, %r33, 1;
	max.s32 	%r248, %r247, %r135;
	bra.uni 	$L__BB2_21;
$L__BB2_10:
	setp.lt.s32 	%p31, %r118, 1;
	@%p31 bra 	$L__BB2_93;
	mov.u32 	%r13, %tid.x;
	mov.u32 	%r183, %ntid.x;
	mul.lo.s32 	%r184, %r3, %r183;
	add.s32 	%r14, %r184, %r13;
	add.s32 	%r15, %r1, 1;
	add.s32 	%r16, %r14, -1;
	mul.wide.s32 	%rd60, %r16, 4;
	add.s64 	%rd8, %rd5, %rd60;
	add.s32 	%r185, %r2, %r13;
	add.s32 	%r17, %r6, %r13;
	and.b32  	%r18, %r185, 3;
	sub.s32 	%r186, %r18, %r4;
	sub.s32 	%r187, %r186, %r2;
	sub.s32 	%r19, %r187, %r13;
	mad.lo.s32 	%r20, %r1, 3, %r14;
	shl.b32 	%r188, %r1, 2;
	add.s32 	%r21, %r188, 4;
	shl.b32 	%r189, %r1, 1;
	add.s32 	%r22, %r14, %r189;
	add.s32 	%r190, %r1, %r13;
	add.s32 	%r23, %r190, %r184;
	add.s32 	%r24, %r14, 2;
	mov.b32 	%r258, 0;
$L__BB2_12:
	shl.b32 	%r68, %r258, 7;
	add.s32 	%r69, %r17, %r68;
	add.s32 	%r70, %r68, %r13;
	setp.ge.s32 	%p32, %r70, %r5;
	@%p32 bra 	$L__BB2_92;
	add.s32 	%r71, %r70, %r6;
	setp.lt.s32 	%p33, %r71, 1;
	mov.b32 	%r264, 0;
	@%p33 bra 	$L__BB2_91;
	mul.wide.u32 	%rd61, %r71, 4;
	add.s64 	%rd21, %rd3, %rd61;
	add.s32 	%r194, %r69, -1;
	setp.lt.u32 	%p34, %r194, 3;
	mov.b32 	%r270, 0;
	mov.u32 	%r264, %r270;
	@%p34 bra 	$L__BB2_73;
	add.s64 	%rd75, %rd1, 8;
	add.s64 	%rd74, %rd2, 8;
	sub.s32 	%r270, %r69, %r18;
	sub.s32 	%r263, %r19, %r68;
	mov.b32 	%r264, 0;
	mov.u32 	%r259, %r24;
	mov.u32 	%r260, %r23;
	mov.u32 	%r261, %r22;
	mov.u32 	%r262, %r20;
$L__BB2_16:
	ld.global.u32 	%r196, [%rd75+-8];
	setp.ne.s32 	%p35, %r196, %r14;
	add.s32 	%r197, %r259, -3;
	mul.wide.s32 	%rd62, %r197, 4;
	add.s64 	%rd26, %rd4, %rd62;
	@%p35 bra 	$L__BB2_56;
	ld.global.u32 	%r198, [%rd74+-8];
	ld.global.u32 	%r199, [%rd21];
	setp.gt.s32 	%p36, %r198, %r199;
	@%p36 bra 	$L__BB2_56;
	ld.global.u32 	%r80, [%rd26];
	ld.global.u32 	%r200, [%rd8];
	setp.ge.s32 	%p37, %r80, %r200;
	@%p37 bra 	$L__BB2_56;
	add.s32 	%r201, %r80, 1;
	max.s32 	%r265, %r264, %r201;
	bra.uni 	$L__BB2_57;
$L__BB2_20:
	ld.global.u32 	%r136, [%rd12+4];
	max.s32 	%r248, %r247, %r136;
$L__BB2_21:
	ld.global.u32 	%r137, [%rd10+4];
	setp.ne.s32 	%p8, %r137, %r8;
	add.s32 	%r138, %r32, %r9;
	mul.wide.s32 	%rd49, %r138, 4;
	add.s64 	%rd13, %rd4, %rd49;
	@%p8 bra 	$L__BB2_25;
	ld.global.u32 	%r139, [%rd11+4];
	ld.global.u32 	%r140, [%rd9];
	setp.gt.s32 	%p9, %r139, %r140;
	@%p9 bra 	$L__BB2_25;
	ld.global.u32 	%r37, [%rd13];
	ld.global.u32 	%r141, [%rd7];
	setp.ge.s32 	%p10, %r37, %r141;
	@%p10 bra 	$L__BB2_25;
	add.s32 	%r142, %r37, 1;
	max.s32 	%r249, %r248, %r142;
	bra.uni 	$L__BB2_26;
$L__BB2_25:
	ld.global.u32 	%r143, [%rd13+4];
	max.s32 	%r249, %r248, %r143;
$L__BB2_26:
	add.s32 	%r144, %r246, 2;
	ld.global.u32 	%r145, [%rd10+8];
	setp.ne.s32 	%p11, %r145, %r8;
	mad.lo.s32 	%r146, %r144, %r9, %r10;
	mul.wide.s32 	%rd50, %r146, 4;
	add.s64 	%rd14, %rd4, %rd50;
	@%p11 bra 	$L__BB2_30;
	ld.global.u32 	%r147, [%rd11+8];
	ld.global.u32 	%r148, [%rd9];
	setp.gt.s32 	%p12, %r147, %r148;
	@%p12 bra 	$L__BB2_30;
	ld.global.u32 	%r41, [%rd14];
	ld.global.u32 	%r149, [%rd7];
	setp.ge.s32 	%p13, %r41, %r149;
	@%p13 bra 	$L__BB2_30;
	add.s32 	%r150, %r41, 1;
	max.s32 	%r250, %r249, %r150;
	bra.uni 	$L__BB2_31;
$L__BB2_30:
	ld.global.u32 	%r151, [%rd14+4];
	max.s32 	%r250, %r249, %r151;
$L__BB2_31:
	add.s32 	%r152, %r246, 3;
	ld.global.u32 	%r153, [%rd10+12];
	setp.ne.s32 	%p14, %r153, %r8;
	mad.lo.s32 	%r154, %r152, %r9, %r10;
	mul.wide.s32 	%rd51, %r154, 4;
	add.s64 	%rd15, %rd4, %rd51;
	@%p14 bra 	$L__BB2_35;
	ld.global.u32 	%r155, [%rd11+12];
	ld.global.u32 	%r156, [%rd9];
	setp.gt.s32 	%p15, %r155, %r156;
	@%p15 bra 	$L__BB2_35;
	ld.global.u32 	%r45, [%rd15];
	ld.global.u32 	%r157, [%rd7];
	setp.ge.s32 	%p16, %r45, %r157;
	@%p16 bra 	$L__BB2_35;
	add.s32 	%r158, %r45, 1;
	max.s32 	%r247, %r250, %r158;
	bra.uni 	$L__BB2_36;
$L__BB2_35:
	ld.global.u32 	%r159, [%rd15+4];
	max.s32 	%r247, %r250, %r159;
$L__BB2_36:
	add.s32 	%r246, %r246, 4;
	setp.ne.s32 	%p17, %r246, %r253;
	@%p17 bra 	$L__BB2_6;
$L__BB2_37:
	setp.eq.s32 	%p18, %r12, 0;
	@%p18 bra 	$L__BB2_55;
	mul.wide.u32 	%rd52, %r253, 4;
	add.s64 	%rd16, %rd1, %rd52;
	ld.global.u32 	%r160, [%rd16];
	setp.ne.s32 	%p19, %r160, %r8;
	add.s64 	%rd17, %rd2, %rd52;
	mad.lo.s32 	%r53, %r253, %r9, %r10;
	mul.wide.s32 	%rd53, %r53, 4;
	add.s64 	%rd18, %rd4, %rd53;
	@%p19 bra 	$L__BB2_42;
	ld.global.u32 	%r161, [%rd17];
	ld.global.u32 	%r162, [%rd9];
	setp.gt.s32 	%p20, %r161, %r162;
	@%p20 bra 	$L__BB2_42;
	ld.global.u32 	%r54, [%rd18];
	ld.global.u32 	%r163, [%rd7];
	setp.ge.s32 	%p21, %r54, %r163;
	@%p21 bra 	$L__BB2_42;
	add.s32 	%r164, %r54, 1;
	max.s32 	%r247, %r247, %r164;
	bra.uni 	$L__BB2_43;
$L__BB2_42:
	ld.global.u32 	%r165, [%rd18+4];
	max.s32 	%r247, %r247, %r165;
$L__BB2_43:
	setp.eq.s32 	%p22, %r12, 1;
	@%p22 bra 	$L__BB2_55;
	ld.global.u32 	%r166, [%rd16+4];
	setp.ne.s32 	%p23, %r166, %r8;
	add.s32 	%r167, %r53, %r9;
	mul.wide.s32 	%rd54, %r167, 4;
	add.s64 	%rd19, %rd4, %rd54;
	@%p23 bra 	$L__BB2_48;
	ld.global.u32 	%r168, [%rd17+4];
	ld.global.u32 	%r169, [%rd9];
	setp.gt.s32 	%p24, %r168, %r169;
	@%p24 bra 	$L__BB2_48;
	ld.global.u32 	%r58, [%rd19];
	ld.global.u32 	%r170, [%rd7];
	setp.ge.s32 	%p25, %r58, %r170;
	@%p25 bra 	$L__BB2_48;
	add.s32 	%r171, %r58, 1;
	max.s32 	%r247, %r247, %r171;
	bra.uni 	$L__BB2_49;
$L__BB2_48:
	ld.global.u32 	%r172, [%rd19+4];
	max.s32 	%r247, %r247, %r172;
$L__BB2_49:
	setp.eq.s32 	%p26, %r12, 2;
	@%p26 bra 	$L__BB2_55;
	add.s32 	%r173, %r253, 2;
	ld.global.u32 	%r174, [%rd16+8];
	setp.ne.s32 	%p27, %r174, %r8;
	mad.lo.s32 	%r175, %r173, %r9, %r10;
	mul.wide.s32 	%rd55, %r175, 4;
	add.s64 	%rd20, %rd4, %rd55;
	@%p27 bra 	$L__BB2_54;
	ld.global.u32 	%r176, [%rd17+8];
	ld.global.u32 	%r177, [%rd9];
	setp.gt.s32 	%p28, %r176, %r177;
	@%p28 bra 	$L__BB2_54;
	ld.global.u32 	%r62, [%rd20];
	ld.global.u32 	%r178, [%rd7];
	setp.ge.s32 	%p29, %r62, %r178;
	@%p29 bra 	$L__BB2_54;
	add.s32 	%r179, %r62, 1;
	max.s32 	%r247, %r247, %r179;
	bra.uni 	$L__BB2_55;
$L__BB2_54:
	ld.global.u32 	%r180, [%rd20+4];
	max.s32 	%r247, %r247, %r180;
$L__BB2_55:
	mad.lo.s32 	%r181, %r28, %r9, %r8;
	mul.wide.s32 	%rd56, %r181, 4;
	add.s64 	%rd57, %rd4, %rd56;
	st.global.u32 	[%rd57], %r247;
	mul.wide.s32 	%rd58, %r27, 4;
	add.s64 	%rd59, %rd6, %rd58;
	st.global.u32 	[%rd59], %r247;
	add.s32 	%r245, %r245, 1;
	setp.eq.s32 	%p30, %r245, %r118;
	@%p30 bra 	$L__BB2_93;
	bra.uni 	$L__BB2_3;
$L__BB2_56:
	ld.global.u32 	%r202, [%rd26+4];
	max.s32 	%r265, %r264, %r202;
$L__BB2_57:
	ld.global.u32 	%r203, [%rd75+-4];
	setp.ne.s32 	%p38, %r203, %r14;
	mul.wide.s32 	%rd63, %r260, 4;
	add.s64 	%rd27, %rd4, %rd63;
	@%p38 bra 	$L__BB2_61;
	ld.global.u32 	%r204, [%rd74+-4];
	ld.global.u32 	%r205, [%rd21];
	setp.gt.s32 	%p39, %r204, %r205;
	@%p39 bra 	$L__BB2_61;
	ld.global.u32 	%r84, [%rd27];
	ld.global.u32 	%r206, [%rd8];
	setp.ge.s32 	%p40, %r84, %r206;
	@%p40 bra 	$L__BB2_61;
	add.s32 	%r207, %r84, 1;
	max.s32 	%r266, %r265, %r207;
	bra.uni 	$L__BB2_62;
$L__BB2_61:
	ld.global.u32 	%r208, [%rd27+4];
	max.s32 	%r266, %r265, %r208;
$L__BB2_62:
	ld.global.u32 	%r209, [%rd75];
	setp.ne.s32 	%p41, %r209, %r14;
	add.s32 	%r210, %r261, 1;
	mul.wide.s32 	%rd64, %r210, 4;
	add.s64 	%rd28, %rd4, %rd64;
	@%p41 bra 	$L__BB2_66;
	ld.global.u32 	%r211, [%rd74];
	ld.global.u32 	%r212, [%rd21];
	setp.gt.s32 	%p42, %r211, %r212;
	@%p42 bra 	$L__BB2_66;
	ld.global.u32 	%r88, [%rd28];
	ld.global.u32 	%r213, [%rd8];
	setp.ge.s32 	%p43, %r88, %r213;
	@%p43 bra 	$L__BB2_66;
	add.s32 	%r214, %r88, 1;
	max.s32 	%r267, %r266, %r214;
	bra.uni 	$L__BB2_67;
$L__BB2_66:
	ld.global.u32 	%r215, [%rd28+4];
	max.s32 	%r267, %r266, %r215;
$L__BB2_67:
	ld.global.u32 	%r216, [%rd75+4];
	setp.ne.s32 	%p44, %r216, %r14;
	add.s32 	%r217, %r262, 2;
	mul.wide.s32 	%rd65, %r217, 4;
	add.s64 	%rd29, %rd4, %rd65;
	@%p44 bra 	$L__BB2_71;
	ld.global.u32 	%r218, [%rd74+4];
	ld.global.u32 	%r219, [%rd21];
	setp.gt.s32 	%p45, %r218, %r219;
	@%p45 bra 	$L__BB2_71;
	ld.global.u32 	%r92, [%rd29];
	ld.global.u32 	%r220, [%rd8];
	setp.ge.s32 	%p46, %r92, %r220;
	@%p46 bra 	$L__BB2_71;
	add.s32 	%r221, %r92, 1;
	max.s32 	%r264, %r267, %r221;
	bra.uni 	$L__BB2_72;
$L__BB2_71:
	ld.global.u32 	%r222, [%rd29+4];
	max.s32 	%r264, %r267, %r222;
$L__BB2_72:
	add.s32 	%r263, %r263, 4;
	add.s32 	%r262, %r262, %r21;
	add.s32 	%r261, %r261, %r21;
	add.s32 	%r260, %r260, %r21;
	add.s32 	%r259, %r259, %r21;
	add.s64 	%rd75, %rd75, 16;
	add.s64 	%rd74, %rd74, 16;
	setp.ne.s32 	%p47, %r263, 0;
	@%p47 bra 	$L__BB2_16;
$L__BB2_73:
	setp.eq.s32 	%p48, %r18, 0;
	@%p48 bra 	$L__BB2_91;
	mul.wide.u32 	%rd66, %r270, 4;
	add.s64 	%rd32, %rd1, %rd66;
	ld.global.u32 	%r223, [%rd32];
	setp.ne.s32 	%p49, %r223, %r14;
	add.s64 	%rd33, %rd2, %rd66;
	mad.lo.s32 	%r104, %r270, %r15, %r16;
	mul.wide.s32 	%rd67, %r104, 4;
	add.s64 	%rd34, %rd4, %rd67;
	@%p49 bra 	$L__BB2_78;
	ld.global.u32 	%r224, [%rd33];
	ld.global.u32 	%r225, [%rd21];
	setp.gt.s32 	%p50, %r224, %r225;
	@%p50 bra 	$L__BB2_78;
	ld.global.u32 	%r105, [%rd34];
	ld.global.u32 	%r226, [%rd8];
	setp.ge.s32 	%p51, %r105, %r226;
	@%p51 bra 	$L__BB2_78;
	add.s32 	%r227, %r105, 1;
	max.s32 	%r264, %r264, %r227;
	bra.uni 	$L__BB2_79;
$L__BB2_78:
	ld.global.u32 	%r228, [%rd34+4];
	max.s32 	%r264, %r264, %r228;
$L__BB2_79:
	setp.eq.s32 	%p52, %r18, 1;
	@%p52 bra 	$L__BB2_91;
	ld.global.u32 	%r229, [%rd32+4];
	setp.ne.s32 	%p53, %r229, %r14;
	add.s32 	%r230, %r104, %r15;
	mul.wide.s32 	%rd68, %r230, 4;
	add.s64 	%rd35, %rd4, %rd68;
	@%p53 bra 	$L__BB2_84;
	ld.global.u32 	%r231, [%rd33+4];
	ld.global.u32 	%r232, [%rd21];
	setp.gt.s32 	%p54, %r231, %r232;
	@%p54 bra 	$L__BB2_84;
	ld.global.u32 	%r109, [%rd35];
	ld.global.u32 	%r233, [%rd8];
	setp.ge.s32 	%p55, %r109, %r233;
	@%p55 bra 	$L__BB2_84;
	add.s32 	%r234, %r109, 1;
	max.s32 	%r264, %r264, %r234;
	bra.uni 	$L__BB2_85;
$L__BB2_84:
	ld.global.u32 	%r235, [%rd35+4];
	max.s32 	%r264, %r264, %r235;
$L__BB2_85:
	setp.eq.s32 	%p56, %r18, 2;
	@%p56 bra 	$L__BB2_91;
	add.s32 	%r236, %r270, 2;
	ld.global.u32 	%r237, [%rd32+8];
	setp.ne.s32 	%p57, %r237, %r14;
	mad.lo.s32 	%r238, %r236, %r15, %r16;
	mul.wide.s32 	%rd69, %r238, 4;
	add.s64 	%rd36, %rd4, %rd69;
	@%p57 bra 	$L__BB2_90;
	ld.global.u32 	%r239, [%rd33+8];
	ld.global.u32 	%r240, [%rd21];
	setp.gt.s32 	%p58, %r239, %r240;
	@%p58 bra 	$L__BB2_90;
	ld.global.u32 	%r113, [%rd36];
	ld.global.u32 	%r241, [%rd8];
	setp.ge.s32 	%p59, %r113, %r241;
	@%p59 bra 	$L__BB2_90;
	add.s32 	%r242, %r113, 1;
	max.s32 	%r264, %r264, %r242;
	bra.uni 	$L__BB2_91;
$L__BB2_90:
	ld.global.u32 	%r243, [%rd36+4];
	max.s32 	%r264, %r264, %r243;
$L__BB2_91:
	mad.lo.s32 	%r244, %r71, %r15, %r14;
	mul.wide.s32 	%rd70, %r244, 4;
	add.s64 	%rd71, %rd4, %rd70;
	st.global.u32 	[%rd71], %r264;
	mul.wide.s32 	%rd72, %r70, 4;
	add.s64 	%rd73, %rd6, %rd72;
	st.global.u32 	[%rd73], %r264;
$L__BB2_92:
	add.s32 	%r258, %r258, 1;
	setp.ne.s32 	%p60, %r258, %r118;
	@%p60 bra 	$L__BB2_12;
$L__BB2_93:
	ret;

}
	// .globl	_ZN3cub18CUB_300001_SM_10006detail9transform16transform_kernelINS2_10policy_hubILb1EN4cuda3std3__45tupleIJN6thrust24THRUST_300001_SM_1000_NS17counting_iteratorIiNSA_11use_defaultESC_SC_EEEEEE10policy1000El13UpdateFunctorNSA_6detail15normal_iteratorINSA_10device_ptrIiEEEEJSD_EEEvT0_iT1_T2_DpNS2_10kernel_argIT3_EE
.visible .entry _ZN3cub18CUB_300001_SM_10006detail9transform16transform_kernelINS2_10policy_hubILb1EN4cuda3std3__45tupleIJN6thrust24THRUST_300001_SM_1000_NS17counting_iteratorIiNSA_11use_defaultESC_SC_EEEEEE10policy1000El13UpdateFunctorNSA_6detail15normal_iteratorINSA_10device_ptrIiEEEEJSD_EEEvT0_iT1_T2_DpNS2_10kernel_argIT3_EE(
	.param .u64 _ZN3cub18CUB_300001_SM_10006detail9transform16transform_kernelINS2_10policy_hubILb1EN4cuda3std3__45tupleIJN6thrust24THRUST_300001_SM_1000_NS17counting_iteratorIiNSA_11use_defaultESC_SC_EEEEEE10policy1000El13UpdateFunctorNSA_6detail15normal_iteratorINSA_10device_ptrIiEEEEJSD_EEEvT0_iT1_T2_DpNS2_10kernel_argIT3_EE_param_0,
	.param .u32 _ZN3cub18CUB_300001_SM_10006detail9transform16transform_kernelINS2_10policy_hubILb1EN4cuda3std3__45tupleIJN6thrust24THRUST_300001_SM_1000_NS17counting_iteratorIiNSA_11use_defaultESC_SC_EEEEEE10policy1000El13UpdateFunctorNSA_6detail15normal_iteratorINSA_10device_ptrIiEEEEJSD_EEEvT0_iT1_T2_DpNS2_10kernel_argIT3_EE_param_1,
	.param .align 8 .b8 _ZN3cub18CUB_300001_SM_10006detail9transform16transform_kernelINS2_10policy_hubILb1EN4cuda3std3__45tupleIJN6thrust24THRUST_300001_SM_1000_NS17counting_iteratorIiNSA_11use_defaultESC_SC_EEEEEE10policy1000El13UpdateFunctorNSA_6detail15normal_iteratorINSA_10device_ptrIiEEEEJSD_EEEvT0_iT1_T2_DpNS2_10kernel_argIT3_EE_param_2[48],
	.param .align 8 .b8 _ZN3cub18CUB_300001_SM_10006detail9transform16transform_kernelINS2_10policy_hubILb1EN4cuda3std3__45tupleIJN6thrust24THRUST_300001_SM_1000_NS17counting_iteratorIiNSA_11use_defaultESC_SC_EEEEEE10policy1000El13UpdateFunctorNSA_6detail15normal_iteratorINSA_10device_ptrIiEEEEJSD_EEEvT0_iT1_T2_DpNS2_10kernel_argIT3_EE_param_3[8],
	.param .align 8 .b8 _ZN3cub18CUB_300001_SM_10006detail9transform16transform_kernelINS2_10policy_hubILb1EN4cuda3std3__45tupleIJN6thrust24THRUST_300001_SM_1000_NS17counting_iteratorIiNSA_11use_defaultESC_SC_EEEEEE10policy1000El13UpdateFunctorNSA_6detail15normal_iteratorINSA_10device_ptrIiEEEEJSD_EEEvT0_iT1_T2_DpNS2_10kernel_argIT3_EE_param_4[16]
)
.maxntid 128
{
	.reg .pred 	%p<61>;
	.reg .b32 	%r<273>;
	.reg .b64 	%rd<82>;

	ld.param.u32 	%r1, [_ZN3cub18CUB_300001_SM_10006detail9transform16transform_kernelINS2_10policy_hubILb1EN4cuda3std3__45tupleIJN6thrust24THRUST_300001_SM_1000_NS17counting_iteratorIiNSA_11use_defaultESC_SC_EEEEEE10policy1000El13UpdateFunctorNSA_6detail15normal_iteratorINSA_10device_ptrIiEEEEJSD_EEEvT0_iT1_T2_DpNS2_10kernel_argIT3_EE_param_2+40];
	ld.param.u32 	%r2, [_ZN3cub18CUB_300001_SM_10006detail9transform16transform_kernelINS2_10policy_hubILb1EN4cuda3std3__45tupleIJN6thrust24THRUST_300001_SM_1000_NS17counting_iteratorIiNSA_11use_defaultESC_SC_EEEEEE10policy1000El13UpdateFunctorNSA_6detail15normal_iteratorINSA_10device_ptrIiEEEEJSD_EEEvT0_iT1_T2_DpNS2_10kernel_argIT3_EE_param_4];
	ld.param.u64 	%rd37, [_ZN3cub18CUB_300001_SM_10006detail9transform16transform_kernelINS2_10policy_hubILb1EN4cuda3std3__45tupleIJN6thrust24THRUST_300001_SM_1000_NS17counting_iteratorIiNSA_11use_defaultESC_SC_EEEEEE10policy1000El13UpdateFunctorNSA_6detail15normal_iteratorINSA_10device_ptrIiEEEEJSD_EEEvT0_iT1_T2_DpNS2_10kernel_argIT3_EE_param_0];
	ld.param.u64 	%rd38, [_ZN3cub18CUB_300001_SM_10006detail9transform16transform_kernelINS2_10policy_hubILb1EN4cuda3std3__45tupleIJN6thrust24THRUST_300001_SM_1000_NS17counting_iteratorIiNSA_11use_defaultESC_SC_EEEEEE10policy1000El13UpdateFunctorNSA_6detail15normal_iteratorINSA_10device_ptrIiEEEEJSD_EEEvT0_iT1_T2_DpNS2_10kernel_argIT3_EE_param_3];
	ld.param.u64 	%rd39, [_ZN3cub18CUB_300001_SM_10006detail9transform16transform_kernelINS2_10policy_hubILb1EN4cuda3std3__45tupleIJN6thrust24THRUST_300001_SM_1000_NS17counting_iteratorIiNSA_11use_defaultESC_SC_EEEEEE10policy1000El13UpdateFunctorNSA_6detail15normal_iteratorINSA_10device_ptrIiEEEEJSD_EEEvT0_iT1_T2_DpNS2_10kernel_argIT3_EE_param_2+32];
	ld.param.u64 	%rd40, [_ZN3cub18CUB_300001_SM_10006detail9transform16transform_kernelINS2_10policy_hubILb1EN4cuda3std3__45tupleIJN6thrust24THRUST_300001_SM_1000_NS17counting_iteratorIiNSA_11use_defaultESC_SC_EEEEEE10policy1000El13UpdateFunctorNSA_6detail15normal_iteratorINSA_10device_ptrIiEEEEJSD_EEEvT0_iT1_T2_DpNS2_10kernel_argIT3_EE_param_2+24];
	ld.param.u64 	%rd41, [_ZN3cub18CUB_300001_SM_10006detail9transform16transform_kernelINS2_10policy_hubILb1EN4cuda3std3__45tupleIJN6thrust24THRUST_300001_SM_1000_NS17counting_iteratorIiNSA_11use_defaultESC_SC_EEEEEE10policy1000El13UpdateFunctorNSA_6detail15normal_iteratorINSA_10device_ptrIiEEEEJSD_EEEvT0_iT1_T2_DpNS2_10kernel_argIT3_EE_param_2+16];
	ld.param.u64 	%rd42, [_ZN3cub18CUB_300001_SM_10006detail9transform16transform_kernelINS2_10policy_hubILb1EN4cuda3std3__45tupleIJN6thrust24THRUST_300001_SM_1000_NS17counting_iteratorIiNSA_11use_defaultESC_SC_EEEEEE10policy1000El13UpdateFunctorNSA_6detail15normal_iteratorINSA_10device_ptrIiEEEEJSD_EEEvT0_iT1_T2_DpNS2_10kernel_argIT3_EE_param_2+8];
	ld.param.u64 	%rd43, [_ZN3cub18CUB_300001_SM_10006detail9transform16transform_kernelINS2_10policy_hubILb1EN4cuda3std3__45tupleIJN6thrust24THRUST_300001_SM_1000_NS17counting_iteratorIiNSA_11use_defaultESC_SC_EEEEEE10policy1000El13UpdateFunctorNSA_6detail15normal_iteratorINSA_10device_ptrIiEEEEJSD_EEEvT0_iT1_T2_DpNS2_10kernel_argIT3_EE_param_2];
	ld.param.u32 	%r118, [_ZN3cub18CUB_300001_SM_10006detail9transform16transform_kernelINS2_10policy_hubILb1EN4cuda3std3__45tupleIJN6thrust24THRUST_300001_SM_1000_NS17counting_iteratorIiNSA_11use_defaultESC_SC_EEEEEE10policy1000El13UpdateFunctorNSA_6detail15normal_iteratorINSA_10device_ptrIiEEEEJSD_EEEvT0_iT1_T2_DpNS2_10kernel_argIT3_EE_param_1];
	cvta.to.global.u64 	%rd1, %rd43;
	cvta.to.global.u64 	%rd2, %rd42;
	cvta.to.global.u64 	%rd3, %rd41;
	cvta.to.global.u64 	%rd4, %rd40;
	cvta.to.global.u64 	%rd5, %rd39;
	cvta.to.global.u64 	%rd44, %rd38;
	shl.b32 	%r119, %r118, 7;
	mov.u32 	%r3, %ctaid.x;
	cvt.u64.u32 	%rd45, %r3;
	cvt.s64.s32 	%rd46, %r119;
	mul.lo.s64 	%rd47, %rd46, %rd45;
	sub.s64 	%rd48, %rd37, %rd47;
	min.s64 	%rd49, %rd48, %rd46;
	cvt.u32.u64 	%r4, %rd49;
	cvt.u32.u64 	%r5, %rd47;
	add.s32 	%r6, %r2, %r5;
	shl.b64 	%rd50, %rd47, 2;
	add.s64 	%rd6, %rd44, %rd50;
	setp.eq.s32 	%p1, %r119, %r4;
	@%p1 bra 	$L__BB3_11;
	setp.lt.s32 	%p2, %r118, 1;
	@%p2 bra 	$L__BB3_93;
	mov.u32 	%r7, %tid.x;
	mov.u32 	%r121, %ntid.x;
	mad.lo.s32 	%r8, %r3, %r121, %r7;
	add.s32 	%r9, %r1, 1;
	add.s32 	%r10, %r8, -1;
	mul.wide.s32 	%rd51, %r10, 4;
	add.s64 	%rd7, %rd5, %rd51;
	add.s32 	%r122, %r2, %r7;
	add.s32 	%r11, %r6, %r7;
	and.b32  	%r12, %r122, 3;
	mov.b32 	%r260, 0;
$L__BB3_3:
	shl.b32 	%r123, %r260, 7;
	add.s32 	%r77, %r11, %r123;
	add.s32 	%r78, %r123, %r7;
	setp.ge.s32 	%p3, %r78, %r4;
	@%p3 bra 	$L__BB3_92;
	add.s32 	%r79, %r78, %r6;
	setp.lt.s32 	%p4, %r79, 1;
	mov.b32 	%r262, 0;
	@%p4 bra 	$L__BB3_91;
	mul.wide.u32 	%rd52, %r79, 4;
	add.s64 	%rd25, %rd3, %rd52;
	add.s32 	%r127, %r77, -1;
	setp.lt.u32 	%p5, %r127, 3;
	mov.b32 	%r268, 0;
	mov.u32 	%r262, %r268;
	@%p5 bra 	$L__BB3_73;
	sub.s32 	%r268, %r77, %r12;
	mov.b32 	%r261, 0;
	mov.u32 	%r262, %r261;
$L__BB3_7:
	mul.wide.u32 	%rd53, %r261, 4;
	add.s64 	%rd26, %rd1, %rd53;
	ld.global.u32 	%r129, [%rd26];
	setp.ne.s32 	%p6, %r129, %r8;
	add.s64 	%rd27, %rd2, %rd53;
	mad.lo.s32 	%r83, %r261, %r9, %r10;
	mul.wide.s32 	%rd54, %r83, 4;
	add.s64 	%rd28, %rd4, %rd54;
	@%p6 bra 	$L__BB3_56;
	ld.global.u32 	%r130, [%rd27];
	ld.global.u32 	%r131, [%rd25];
	setp.gt.s32 	%p7, %r130, %r131;
	@%p7 bra 	$L__BB3_56;
	ld.global.u32 	%r84, [%rd28];
	ld.global.u32 	%r132, [%rd7];
	setp.ge.s32 	%p8, %r84, %r132;
	@%p8 bra 	$L__BB3_56;
	add.s32 	%r133, %r84, 1;
	max.s32 	%r263, %r262, %r133;
	bra.uni 	$L__BB3_57;
$L__BB3_11:
	setp.lt.s32 	%p32, %r118, 1;
	@%p32 bra 	$L__BB3_93;
	mov.u32 	%r13, %tid.x;
	mov.u32 	%r181, %ntid.x;
	mul.lo.s32 	%r182, %r3, %r181;
	add.s32 	%r14, %r182, %r13;
	add.s32 	%r15, %r1, 1;
	add.s32 	%r16, %r14, -1;
	mul.wide.s32 	%rd66, %r16, 4;
	add.s64 	%rd8, %rd5, %rd66;
	add.s32 	%r183, %r2, %r13;
	add.s32 	%r17, %r6, %r13;
	and.b32  	%r18, %r183, 3;
	sub.s32 	%r184, %r18, %r5;
	sub.s32 	%r185, %r184, %r2;
	sub.s32 	%r19, %r185, %r13;
	mad.lo.s32 	%r20, %r1, 3, %r14;
	shl.b32 	%r186, %r1, 2;
	add.s32 	%r21, %r186, 4;
	shl.b32 	%r187, %r1, 1;
	add.s32 	%r22, %r14, %r187;
	add.s32 	%r188, %r1, %r13;
	add.s32 	%r23, %r188, %r182;
	add.s32 	%r24, %r14, 2;
	mov.b32 	%r243, 0;
$L__BB3_13:
	shl.b32 	%r26, %r243, 7;
	add.s32 	%r27, %r17, %r26;
	add.s32 	%r28, %r26, %r13;
	add.s32 	%r29, %r28, %r6;
	setp.lt.s32 	%p33, %r29, 1;
	mov.b32 	%r249, 0;
	@%p33 bra 	$L__BB3_55;
	add.s32 	%r192, %r27, -1;
	mul.wide.u32 	%rd67, %r29, 4;
	add.s64 	%rd9, %rd3, %rd67;
	setp.lt.u32 	%p34, %r192, 3;
	mov.b32 	%r255, 0;
	mov.u32 	%r249, %r255;
	@%p34 bra 	$L__BB3_37;
	add.s64 	%rd81, %rd1, 8;
	add.s64 	%rd80, %rd2, 8;
	sub.s32 	%r255, %r27, %r18;
	sub.s32 	%r248, %r19, %r26;
	mov.b32 	%r249, 0;
	mov.u32 	%r244, %r24;
	mov.u32 	%r245, %r23;
	mov.u32 	%r246, %r22;
	mov.u32 	%r247, %r20;
$L__BB3_16:
	ld.global.u32 	%r194, [%rd81+-8];
	setp.ne.s32 	%p35, %r194, %r14;
	add.s32 	%r195, %r244, -3;
	mul.wide.s32 	%rd68, %r195, 4;
	add.s64 	%rd14, %rd4, %rd68;
	@%p35 bra 	$L__BB3_20;
	ld.global.u32 	%r196, [%rd80+-8];
	ld.global.u32 	%r197, [%rd9];
	setp.gt.s32 	%p36, %r196, %r197;
	@%p36 bra 	$L__BB3_20;
	ld.global.u32 	%r38, [%rd14];
	ld.global.u32 	%r198, [%rd8];
	setp.ge.s32 	%p37, %r38, %r198;
	@%p37 bra 	$L__BB3_20;
	add.s32 	%r199, %r38, 1;
	max.s32 	%r250, %r249, %r199;
	bra.uni 	$L__BB3_21;
$L__BB3_20:
	ld.global.u32 	%r200, [%rd14+4];
	max.s32 	%r250, %r249, %r200;
$L__BB3_21:
	ld.global.u32 	%r201, [%rd81+-4];
	setp.ne.s32 	%p38, %r201, %r14;
	mul.wide.s32 	%rd69, %r245, 4;
	add.s64 	%rd15, %rd4, %rd69;
	@%p38 bra 	$L__BB3_25;
	ld.global.u32 	%r202, [%rd80+-4];
	ld.global.u32 	%r203, [%rd9];
	setp.gt.s32 	%p39, %r202, %r203;
	@%p39 bra 	$L__BB3_25;
	ld.global.u32 	%r42, [%rd15];
	ld.global.u32 	%r204, [%rd8];
	setp.ge.s32 	%p40, %r42, %r204;
	@%p40 bra 	$L__BB3_25;
	add.s32 	%r205, %r42, 1;
	max.s32 	%r251, %r250, %r205;
	bra.uni 	$L__BB3_26;
$L__BB3_25:
	ld.global.u32 	%r206, [%rd15+4];
	max.s32 	%r251, %r250, %r206;
$L__BB3_26:
	ld.global.u32 	%r207, [%rd81];
	setp.ne.s32 	%p41, %r207, %r14;
	add.s32 	%r208, %r246, 1;
	mul.wide.s32 	%rd70, %r208, 4;
	add.s64 	%rd16, %rd4, %rd70;
	@%p41 bra 	$L__BB3_30;
	ld.global.u32 	%r209, [%rd80];
	ld.global.u32 	%r210, [%rd9];
	setp.gt.s32 	%p42, %r209, %r210;
	@%p42 bra 	$L__BB3_30;
	ld.global.u32 	%r46, [%rd16];
	ld.global.u32 	%r211, [%rd8];
	setp.ge.s32 	%p43, %r46, %r211;
	@%p43 bra 	$L__BB3_30;
	add.s32 	%r212, %r46, 1;
	max.s32 	%r252, %r251, %r212;
	bra.uni 	$L__BB3_31;
$L__BB3_30:
	ld.global.u32 	%r213, [%rd16+4];
	max.s32 	%r252, %r251, %r213;
$L__BB3_31:
	ld.global.u32 	%r214, [%rd81+4];
	setp.ne.s32 	%p44, %r214, %r14;
	add.s32 	%r215, %r247, 2;
	mul.wide.s32 	%rd71, %r215, 4;
	add.s64 	%rd17, %rd4, %rd71;
	@%p44 bra 	$L__BB3_35;
	ld.global.u32 	%r216, [%rd80+4];
	ld.global.u32 	%r217, [%rd9];
	setp.gt.s32 	%p45, %r216, %r217;
	@%p45 bra 	$L__BB3_35;
	ld.global.u32 	%r50, [%rd17];
	ld.global.u32 	%r218, [%rd8];
	setp.ge.s32 	%p46, %r50, %r218;
	@%p46 bra 	$L__BB3_35;
	add.s32 	%r219, %r50, 1;
	max.s32 	%r249, %r252, %r219;
	bra.uni 	$L__BB3_36;
$L__BB3_35:
	ld.global.u32 	%r220, [%rd17+4];
	max.s32 	%r249, %r252, %r220;
$L__BB3_36:
	add.s32 	%r248, %r248, 4;
	add.s32 	%r247, %r247, %r21;
	add.s32 	%r246, %r246, %r21;
	add.s32 	%r245, %r245, %r21;
	add.s32 	%r244, %r244, %r21;
	add.s64 	%rd81, %rd81, 16;
	add.s64 	%rd80, %rd80, 16;
	setp.ne.s32 	%p47, %r248, 0;
	@%p47 bra 	$L__BB3_16;
$L__BB3_37:
	setp.eq.s32 	%p48, %r18, 0;
	@%p48 bra 	$L__BB3_55;
	mul.wide.u32 	%rd72, %r255, 4;
	add.s64 	%rd20, %rd1, %rd72;
	ld.global.u32 	%r221, [%rd20];
	setp.ne.s32 	%p49, %r221, %r14;
	add.s64 	%rd21, %rd2, %rd72;
	mad.lo.s32 	%r62, %r255, %r15, %r16;
	mul.wide.s32 	%rd73, %r62, 4;
	add.s64 	%rd22, %rd4, %rd73;
	@%p49 bra 	$L__BB3_42;
	ld.global.u32 	%r222, [%rd21];
	ld.global.u32 	%r223, [%rd9];
	setp.gt.s32 	%p50, %r222, %r223;
	@%p50 bra 	$L__BB3_42;
	ld.global.u32 	%r63, [%rd22];
	ld.global.u32 	%r224, [%rd8];
	setp.ge.s32 	%p51, %r63, %r224;
	@%p51 bra 	$L__BB3_42;
	add.s32 	%r225, %r63, 1;
	max.s32 	%r249, %r249, %r225;
	bra.uni 	$L__BB3_43;
$L__BB3_42:
	ld.global.u32 	%r226, [%rd22+4];
	max.s32 	%r249, %r249, %r226;
$L__BB3_43:
	setp.eq.s32 	%p52, %r18, 1;
	@%p52 bra 	$L__BB3_55;
	ld.global.u32 	%r227, [%rd20+4];
	setp.ne.s32 	%p53, %r227, %r14;
	add.s32 	%r228, %r62, %r15;
	mul.wide.s32 	%rd74, %r228, 4;
	add.s64 	%rd23, %rd4, %rd74;
	@%p53 bra 	$L__BB3_48;
	ld.global.u32 	%r229, [%rd21+4];
	ld.global.u32 	%r230, [%rd9];
	setp.gt.s32 	%p54, %r229, %r230;
	@%p54 bra 	$L__BB3_48;
	ld.global.u32 	%r67, [%rd23];
	ld.global.u32 	%r231, [%rd8];
	setp.ge.s32 	%p55, %r67, %r231;
	@%p55 bra 	$L__BB3_48;
	add.s32 	%r232, %r67, 1;
	max.s32 	%r249, %r249, %r232;
	bra.uni 	$L__BB3_49;
$L__BB3_48:
	ld.global.u32 	%r233, [%rd23+4];
	max.s32 	%r249, %r249, %r233;
$L__BB3_49:
	setp.eq.s32 	%p56, %r18, 2;
	@%p56 bra 	$L__BB3_55;
	add.s32 	%r234, %r255, 2;
	ld.global.u32 	%r235, [%rd20+8];
	setp.ne.s32 	%p57, %r235, %r14;
	mad.lo.s32 	%r236, %r234, %r15, %r16;
	mul.wide.s32 	%rd75, %r236, 4;
	add.s64 	%rd24, %rd4, %rd75;
	@%p57 bra 	$L__BB3_54;
	ld.global.u32 	%r237, [%rd21+8];
	ld.global.u32 	%r238, [%rd9];
	setp.gt.s32 	%p58, %r237, %r238;
	@%p58 bra 	$L__BB3_54;
	ld.global.u32 	%r71, [%rd24];
	ld.global.u32 	%r239, [%rd8];
	setp.ge.s32 	%p59, %r71, %r239;
	@%p59 bra 	$L__BB3_54;
	add.s32 	%r240, %r71, 1;
	max.s32 	%r249, %r249, %r240;
	bra.uni 	$L__BB3_55;
$L__BB3_54:
	ld.global.u32 	%r241, [%rd24+4];
	max.s32 	%r249, %r249, %r241;
$L__BB3_55:
	mad.lo.s32 	%r242, %r29, %r15, %r14;
	mul.wide.s32 	%rd76, %r242, 4;
	add.s64 	%rd77, %rd4, %rd76;
	st.global.u32 	[%rd77], %r249;
	mul.wide.s32 	%rd78, %r28, 4;
	add.s64 	%rd79, %rd6, %rd78;
	st.global.u32 	[%rd79], %r249;
	add.s32 	%r243, %r243, 1;
	setp.eq.s32 	%p60, %r243, %r118;
	@%p60 bra 	$L__BB3_93;
	bra.uni 	$L__BB3_13;
$L__BB3_56:
	ld.global.u32 	%r134, [%rd28+4];
	max.s32 	%r263, %r262, %r134;
$L__BB3_57:
	ld.global.u32 	%r135, [%rd26+4];
	setp.ne.s32 	%p9, %r135, %r8;
	add.s32 	%r136, %r83, %r9;
	mul.wide.s32 	%rd55, %r136, 4;
	add.s64 	%rd29, %rd4, %rd55;
	@%p9 bra 	$L__BB3_61;
	ld.global.u32 	%r137, [%rd27+4];
	ld.global.u32 	%r138, [%rd25];
	setp.gt.s32 	%p10, %r137, %r138;
	@%p10 bra 	$L__BB3_61;
	ld.global.u32 	%r88, [%rd29];
	ld.global.u32 	%r139, [%rd7];
	setp.ge.s32 	%p11, %r88, %r139;
	@%p11 bra 	$L__BB3_61;
	add.s32 	%r140, %r88, 1;
	max.s32 	%r264, %r263, %r140;
	bra.uni 	$L__BB3_62;
$L__BB3_61:
	ld.global.u32 	%r141, [%rd29+4];
	max.s32 	%r264, %r263, %r141;
$L__BB3_62:
	add.s32 	%r142, %r261, 2;
	ld.global.u32 	%r143, [%rd26+8];
	setp.ne.s32 	%p12, %r143, %r8;
	mad.lo.s32 	%r144, %r142, %r9, %r10;
	mul.wide.s32 	%rd56, %r144, 4;
	add.s64 	%rd30, %rd4, %rd56;
	@%p12 bra 	$L__BB3_66;
	ld.global.u32 	%r145, [%rd27+8];
	ld.global.u32 	%r146, [%rd25];
	setp.gt.s32 	%p13, %r145, %r146;
	@%p13 bra 	$L__BB3_66;
	ld.global.u32 	%r92, [%rd30];
	ld.global.u32 	%r147, [%rd7];
	setp.ge.s32 	%p14, %r92, %r147;
	@%p14 bra 	$L__BB3_66;
	add.s32 	%r148, %r92, 1;
	max.s32 	%r265, %r264, %r148;
	bra.uni 	$L__BB3_67;
$L__BB3_66:
	ld.global.u32 	%r149, [%rd30+4];
	max.s32 	%r265, %r264, %r149;
$L__BB3_67:
	add.s32 	%r150, %r261, 3;
	ld.global.u32 	%r151, [%rd26+12];
	setp.ne.s32 	%p15, %r151, %r8;
	mad.lo.s32 	%r152, %r150, %r9, %r10;
	mul.wide.s32 	%rd57, %r152, 4;
	add.s64 	%rd31, %rd4, %rd57;
	@%p15 bra 	$L__BB3_71;
	ld.global.u32 	%r153, [%rd27+12];
	ld.global.u32 	%r154, [%rd25];
	setp.gt.s32 	%p16, %r153, %r154;
	@%p16 bra 	$L__BB3_71;
	ld.global.u32 	%r96, [%rd31];
	ld.global.u32 	%r155, [%rd7];
	setp.ge.s32 	%p17, %r96, %r155;
	@%p17 bra 	$L__BB3_71;
	add.s32 	%r156, %r96, 1;
	max.s32 	%r262, %r265, %r156;
	bra.uni 	$L__BB3_72;
$L__BB3_71:
	ld.global.u32 	%r157, [%rd31+4];
	max.s32 	%r262, %r265, %r157;
$L__BB3_72:
	add.s32 	%r261, %r261, 4;
	setp.ne.s32 	%p18, %r261, %r268;
	@%p18 bra 	$L__BB3_7;
$L__BB3_73:
	setp.eq.s32 	%p19, %r12, 0;
	@%p19 bra 	$L__BB3_91;
	mul.wide.u32 	%rd58, %r268, 4;
	add.s64 	%rd32, %rd1, %rd58;
	ld.global.u32 	%r158, [%rd32];
	setp.ne.s32 	%p20, %r158, %r8;
	add.s64 	%rd33, %rd2, %rd58;
	mad.lo.s32 	%r104, %r268, %r9, %r10;
	mul.wide.s32 	%rd59, %r104, 4;
	add.s64 	%rd34, %rd4, %rd59;
	@%p20 bra 	$L__BB3_78;
	ld.global.u32 	%r159, [%rd33];
	ld.global.u32 	%r160, [%rd25];
	setp.gt.s32 	%p21, %r159, %r160;
	@%p21 bra 	$L__BB3_78;
	ld.global.u32 	%r105, [%rd34];
	ld.global.u32 	%r161, [%rd7];
	setp.ge.s32 	%p22, %r105, %r161;
	@%p22 bra 	$L__BB3_78;
	add.s32 	%r162, %r105, 1;
	max.s32 	%r262, %r262, %r162;
	bra.uni 	$L__BB3_79;
$L__BB3_78:
	ld.global.u32 	%r163, [%rd34+4];
	max.s32 	%r262, %r262, %r163;
$L__BB3_79:
	setp.eq.s32 	%p23, %r12, 1;
	@%p23 bra 	$L__BB3_91;
	ld.global.u32 	%r164, [%rd32+4];
	setp.ne.s32 	%p24, %r164, %r8;
	add.s32 	%r165, %r104, %r9;
	mul.wide.s32 	%rd60, %r165, 4;
	add.s64 	%rd35, %rd4, %rd60;
	@%p24 bra 	$L__BB3_84;
	ld.global.u32 	%r166, [%rd33+4];
	ld.global.u32 	%r167, [%rd25];
	setp.gt.s32 	%p25, %r166, %r167;
	@%p25 bra 	$L__BB3_84;
	ld.global.u32 	%r109, [%rd35];
	ld.global.u32 	%r168, [%rd7];
	setp.ge.s32 	%p26, %r109, %r168;
	@%p26 bra 	$L__BB3_84;
	add.s32 	%r169, %r109, 1;
	max.s32 	%r262, %r262, %r169;
	bra.uni 	$L__BB3_85;
$L__BB3_84:
	ld.global.u32 	%r170, [%rd35+4];
	max.s32 	%r262, %r262, %r170;
$L__BB3_85:
	setp.eq.s32 	%p27, %r12, 2;
	@%p27 bra 	$L__BB3_91;
	add.s32 	%r171, %r268, 2;
	ld.global.u32 	%r172, [%rd32+8];
	setp.ne.s32 	%p28, %r172, %r8;
	mad.lo.s32 	%r173, %r171, %r9, %r10;
	mul.wide.s32 	%rd61, %r173, 4;
	add.s64 	%rd36, %rd4, %rd61;
	@%p28 bra 	$L__BB3_90;
	ld.global.u32 	%r174, [%rd33+8];
	ld.global.u32 	%r175, [%rd25];
	setp.gt.s32 	%p29, %r174, %r175;
	@%p29 bra 	$L__BB3_90;
	ld.global.u32 	%r113, [%rd36];
	ld.global.u32 	%r176, [%rd7];
	setp.ge.s32 	%p30, %r113, %r176;
	@%p30 bra 	$L__BB3_90;
	add.s32 	%r177, %r113, 1;
	max.s32 	%r262, %r262, %r177;
	bra.uni 	$L__BB3_91;
$L__BB3_90:
	ld.global.u32 	%r178, [%rd36+4];
	max.s32 	%r262, %r262, %r178;
$L__BB3_91:
	mad.lo.s32 	%r179, %r79, %r9, %r8;
	mul.wide.s32 	%rd62, %r179, 4;
	add.s64 	%rd63, %rd4, %rd62;
	st.global.u32 	[%rd63], %r262;
	mul.wide.s32 	%rd64, %r78, 4;
	add.s64 	%rd65, %rd6, %rd64;
	st.global.u32 	[%rd65], %r262;
$L__BB3_92:
	add.s32 	%r260, %r260, 1;
	setp.ne.s32 	%p31, %r260, %r118;
	@%p31 bra 	$L__BB3_3;
$L__BB3_93:
	ret;

}


// ===== COMPILED SASS (sm_100) =====

	.target	sm_100

	.elftype	@"ET_EXEC"


//--------------------- .note.nv.tkinfo           --------------------------
	.section	.note.nv.tkinfo,"",@"SHT_NOTE"
	.sectionflags	@"SHF_NOTE_NV_TKINFO"
	.tkinfo
        /*0018*/ 	.word	0x00000002
        /*0030*/ 	.string	""
        /*0030*/ 	.string	"ptxas"
        /*0030*/ 	.string	"Cuda compilation tools, release 13.0, V13.0.88"
        /*0030*/ 	.string	"Build cuda_13.0.r13.0/compiler.36424714_0"
        /*0030*/ 	.string	"-arch sm_100 -m 64 "



//--------------------- .note.nv.cuinfo           --------------------------
	.section	.note.nv.cuinfo,"",@"SHT_NOTE"
	.sectionflags	@"SHF_NOTE_NV_CUINFO"
        /*0018*/ 	.short	0x0002
        /*001a*/ 	.short	0x0064
        /*001c*/ 	.short	0x0082
	.zero		2


//--------------------- .nv.info                  --------------------------
	.section	.nv.info,"",@"SHT_CUDA_INFO"
	.align	4


	//----- nvinfo : EIATTR_REGCOUNT
	.align		4
        /*0000*/ 	.byte	0x04, 0x2f
        /*0002*/ 	.short	(.L_44 - .L_43)
	.align		4
.L_43:
        /*0004*/ 	.word	index@(_ZN3cub18CUB_300001_SM_10006detail11EmptyKernelIvEEvv)
        /*0008*/ 	.word	0x00000004


	//----- nvinfo : EIATTR_FRAME_SIZE
	.align		4
.L_44:
        /*000c*/ 	.byte	0x04, 0x11
        /*000e*/ 	.short	(.L_46 - .L_45)
	.align		4
.L_45:
        /*0010*/ 	.word	index@(_ZN3cub18CUB_300001_SM_10006detail11EmptyKernelIvEEvv)
        /*0014*/ 	.word	0x00000000


	//----- nvinfo : EIATTR_REGCOUNT
	.align		4
.L_46:
        /*0018*/ 	.byte	0x04, 0x2f
        /*001a*/ 	.short	(.L_48 - .L_47)
	.align		4
.L_47:
        /*001c*/ 	.word	index@(_ZN3cub18CUB_300001_SM_10006detail8for_each13static_kernelINS2_12policy_hub_t12policy_500_tElN6thrust24THRUST_300001_SM_1000_NS8cuda_cub6__fill7functorINS7_6detail15normal_iteratorINS7_10device_ptrIiEEEEiEEEEvT0_T1_)
        /*0020*/ 	.word	0x00000008


	//----- nvinfo : EIATTR_FRAME_SIZE
	.align		4
.L_48:
        /*0024*/ 	.byte	0x04, 0x11
        /*0026*/ 	.short	(.L_50 - .L_49)
	.align		4
.L_49:
        /*0028*/ 	.word	index@(_ZN3cub18CUB_300001_SM_10006detail8for_each13static_kernelINS2_12policy_hub_t12policy_500_tElN6thrust24THRUST_300001_SM_1000_NS8cuda_cub6__fill7functorINS7_6detail15normal_iteratorINS7_10device_ptrIiEEEEiEEEEvT0_T1_)
        /*002c*/ 	.word	0x00000000


	//----- nvinfo : EIATTR_REGCOUNT
	.align		4
.L_50:
        /*0030*/ 	.byte	0x04, 0x2f
        /*0032*/ 	.short	(.L_52 - .L_51)
	.align		4
.L_51:
        /*0034*/ 	.word	index@(_ZN3cub18CUB_300001_SM_10006detail9transform16transform_kernelINS2_10policy_hubILb1EN4cuda3std3__45tupleIJN6thrust24THRUST_300001_SM_1000_NS17counting_iteratorIiNSA_11use_defaultESC_SC_EEEEEE10policy1000Ei13UpdateFunctorNSA_6detail15normal_iteratorINSA_10device_ptrIiEEEEJSD_EEEvT0_iT1_T2_DpNS2_10kernel_argIT3_EE)
        /*0038*/ 	.word	0x00000020


	//----- nvinfo : EIATTR_FRAME_SIZE
	.align		4
.L_52:
        /*003c*/ 	.byte	0x04, 0x11
        /*003e*/ 	.short	(.L_54 - .L_53)
	.align		4
.L_53:
        /*0040*/ 	.word	index@(_ZN3cub18CUB_300001_SM_10006detail9transform16transform_kernelINS2_10policy_hubILb1EN4cuda3std3__45tupleIJN6thrust24THRUST_300001_SM_1000_NS17counting_iteratorIiNSA_11use_defaultESC_SC_EEEEEE10policy1000Ei13UpdateFunctorNSA_6detail15normal_iteratorINSA_10device_ptrIiEEEEJSD_EEEvT0_iT1_T2_DpNS2_10kernel_argIT3_EE)
        /*0044*/ 	.word	0x00000008


	//----- nvinfo : EIATTR_REGCOUNT
	.align		4
.L_54:
        /*0048*/ 	.byte	0x04, 0x2f
        /*004a*/ 	.short	(.L_56 - .L_55)
	.align		4
.L_55:
        /*004c*/ 	.word	index@(_ZN3cub18CUB_300001_SM_10006detail9transform16transform_kernelINS2_10policy_hubILb1EN4cuda3std3__45tupleIJN6thrust24THRUST_300001_SM_1000_NS17counting_iteratorIiNSA_11use_defaultESC_SC_EEEEEE10policy1000El13UpdateFunctorNSA_6detail15normal_iteratorINSA_10device_ptrIiEEEEJSD_EEEvT0_iT1_T2_DpNS2_10kernel_argIT3_EE)
        /*0050*/ 	.word	0x00000020


	//----- nvinfo : EIATTR_FRAME_SIZE
	.align		4
.L_56:
        /*0054*/ 	.byte	0x04, 0x11
        /*0056*/ 	.short	(.L_58 - .L_57)
	.align		4
.L_57:
        /*0058*/ 	.word	index@(_ZN3cub18CUB_300001_SM_10006detail9transform16transform_kernelINS2_10policy_hubILb1EN4cuda3std3__45tupleIJN6thrust24THRUST_300001_SM_1000_NS17counting_iteratorIiNSA_11use_defaultESC_SC_EEEEEE10policy1000El13UpdateFunctorNSA_6detail15normal_iteratorINSA_10device_ptrIiEEEEJSD_EEEvT0_iT1_T2_DpNS2_10kernel_argIT3_EE)
        /*005c*/ 	.word	0x00000000


	//----- nvinfo : EIATTR_MIN_STACK_SIZE
	.align		4
.L_58:
        /*0060*/ 	.byte	0x04, 0x12
        /*0062*/ 	.short	(.L_60 - .L_59)
	.align		4
.L_59:
        /*0064*/ 	.word	index@(_ZN3cub18CUB_300001_SM_10006detail9transform16transform_kernelINS2_10policy_hubILb1EN4cuda3std3__45tupleIJN6thrust24THRUST_300001_SM_1000_NS17counting_iteratorIiNSA_11use_defaultESC_SC_EEEEEE10policy1000El13UpdateFunctorNSA_6detail15normal_iteratorINSA_10device_ptrIiEEEEJSD_EEEvT0_iT1_T2_DpNS2_10kernel_argIT3_EE)
        /*0068*/ 	.word	0x00000000


	//----- nvinfo : EIATTR_MIN_STACK_SIZE
	.align		4
.L_60:
        /*006c*/ 	.byte	0x04, 0x12
        /*006e*/ 	.short	(.L_62 - .L_61)
	.align		4
.L_61:
        /*0070*/ 	.word	index@(_ZN3cub18CUB_300001_SM_10006detail9transform16transform_kernelINS2_10policy_hubILb1EN4cuda3std3__45tupleIJN6thrust24THRUST_300001_SM_1000_NS17counting_iteratorIiNSA_11use_defaultESC_SC_EEEEEE10policy1000Ei13UpdateFunctorNSA_6detail15normal_iteratorINSA_10device_ptrIiEEEEJSD_EEEvT0_iT1_T2_DpNS2_10kernel_argIT3_EE)
        /*0074*/ 	.word	0x00000008


	//----- nvinfo : EIATTR_MIN_STACK_SIZE
	.align		4
.L_62:
        /*0078*/ 	.byte	0x04, 0x12
        /*007a*/ 	.short	(.L_64 - .L_63)
	.align		4
.L_63:
        /*007c*/ 	.word	index@(_ZN3cub18CUB_300001_SM_10006detail8for_each13static_kernelINS2_12policy_hub_t12policy_500_tElN6thrust24THRUST_300001_SM_1000_NS8cuda_cub6__fill7functorINS7_6detail15normal_iteratorINS7_10device_ptrIiEEEEiEEEEvT0_T1_)
        /*0080*/ 	.word	0x00000000


	//----- nvinfo : EIATTR_MIN_STACK_SIZE
	.align		4
.L_64:
        /*0084*/ 	.byte	0x04, 0x12
        /*0086*/ 	.short	(.L_66 - .L_65)
	.align		4
.L_65:
        /*0088*/ 	.word	index@(_ZN3cub18CUB_300001_SM_10006detail11EmptyKernelIvEEvv)
        /*008c*/ 	.word	0x00000000
.L_66:


//--------------------- .nv.compat                --------------------------
	.section	.nv.compat,"",@"SHT_CUDA_COMPAT_INFO"
	.align	4
        /*0000*/ 	.byte	0x02, 0x09, 0x00, 0x00, 0x02, 0x02, 0x01, 0x00, 0x02, 0x05, 0x05, 0x00, 0x03, 0x07, 0x01, 0x01
        /*0010*/ 	.byte	0x02, 0x03, 0x00, 0x00, 0x02, 0x06, 0x01, 0x00, 0x04, 0x0b, 0x08, 0x00, 0x09, 0x00, 0x00, 0x00
        /*0020*/ 	.byte	0x00, 0x00, 0x00, 0x00


//--------------------- .nv.info._ZN3cub18CUB_300001_SM_10006detail9transform16transform_kernelINS2_10policy_hubILb1EN4cuda3std3__45tupleIJN6thrust24THRUST_300001_SM_1000_NS17counting_iteratorIiNSA_11use_defaultESC_SC_EEEEEE10policy1000El13UpdateFunctorNSA_6detail15normal_iteratorINSA_10device_ptrIiEEEEJSD_EEEvT0_iT1_T2_DpNS2_10kernel_argIT3_EE --------------------------
	.section	.nv.info._ZN3cub18CUB_300001_SM_10006detail9transform16transform_kernelINS2_10policy_hubILb1EN4cuda3std3__45tupleIJN6thrust24THRUST_300001_SM_1000_NS17counting_iteratorIiNSA_11use_defaultESC_SC_EEEEEE10policy1000El13UpdateFunctorNSA_6detail15normal_iteratorINSA_10device_ptrIiEEEEJSD_EEEvT0_iT1_T2_DpNS2_10kernel_argIT3_EE,"",@"SHT_CUDA_INFO"
	.sectionflags	@""
	.align	4


	//----- nvinfo : EIATTR_CUDA_API_VERSION
	.align		4
        /*0000*/ 	.byte	0x04, 0x37
        /*0002*/ 	.short	(.L_68 - .L_67)
.L_67:
        /*0004*/ 	.word	0x00000082


	//----- nvinfo : EIATTR_KPARAM_INFO
	.align		4
.L_68:
        /*0008*/ 	.byte	0x04, 0x17
        /*000a*/ 	.short	(.L_70 - .L_69)
.L_69:
        /*000c*/ 	.word	0x00000000
        /*0010*/ 	.short	0x0004
        /*0012*/ 	.short	0x0048
        /*0014*/ 	.byte	0x00, 0xf0, 0x41, 0x00


	//----- nvinfo : EIATTR_KPARAM_INFO
	.align		4
.L_70:
        /*0018*/ 	.byte	0x04, 0x17
        /*001a*/ 	.short	(.L_72 - .L_71)
.L_71:
        /*001c*/ 	.word	0x00000000
        /*0020*/ 	.short	0x0003
        /*0022*/ 	.short	0x0040
        /*0024*/ 	.byte	0x00, 0xf0, 0x21, 0x00


	//----- nvinfo : EIATTR_KPARAM_INFO
	.align		4
.L_72:
        /*0028*/ 	.byte	0x04, 0x17
        /*002a*/ 	.short	(.L_74 - .L_73)
.L_73:
        /*002c*/ 	.word	0x00000000
        /*0030*/ 	.short	0x0002
        /*0032*/ 	.short	0x0010
        /*0034*/ 	.byte	0x00, 0xf0, 0xc1, 0x00


	//----- nvinfo : EIATTR_KPARAM_INFO
	.align		4
.L_74:
        /*0038*/ 	.byte	0x04, 0x17
        /*003a*/ 	.short	(.L_76 - .L_75)
.L_75:
        /*003c*/ 	.word	0x00000000
        /*0040*/ 	.short	0x0001
        /*0042*/ 	.short	0x0008
        /*0044*/ 	.byte	0x00, 0xf0, 0x11, 0x00


	//----- nvinfo : EIATTR_KPARAM_INFO
	.align		4
.L_76:
        /*0048*/ 	.byte	0x04, 0x17
        /*004a*/ 	.short	(.L_78 - .L_77)
.L_77:
        /*004c*/ 	.word	0x00000000
        /*0050*/ 	.short	0x0000
        /*0052*/ 	.short	0x0000
        /*0054*/ 	.byte	0x00, 0xf0, 0x21, 0x00


	//----- nvinfo : EIATTR_SPARSE_MMA_MASK
	.align		4
.L_78:
        /*0058*/ 	.byte	0x03, 0x50
        /*005a*/ 	.short	0x0000


	//----- nvinfo : EIATTR_MAXREG_COUNT
	.align		4
        /*005c*/ 	.byte	0x03, 0x1b
        /*005e*/ 	.short	0x00ff


	//----- nvinfo : EIATTR_MERCURY_ISA_VERSION
	.align		4
        /*0060*/ 	.byte	0x03, 0x5f
        /*0062*/ 	.short	0x0101


	//----- nvinfo : EIATTR_VRC_CTA_INIT_COUNT
	.align		4
        /*0064*/ 	.byte	0x02, 0x4a
	.zero		1
	.zero		1


	//----- nvinfo : EIATTR_EXIT_INSTR_OFFSETS
	.align		4
        /*0068*/ 	.byte	0x04, 0x1c
        /*006a*/ 	.short	(.L_80 - .L_79)


	//   ....[0]....
.L_79:
        /*006c*/ 	.word	0x00000180


	//   ....[1]....
        /*0070*/ 	.word	0x00000ef0


	//   ....[2]....
        /*0074*/ 	.word	0x00000f20


	//   ....[3]....
        /*0078*/ 	.word	0x00001e60


	//----- nvinfo : EIATTR_MAX_THREADS
	.align		4
.L_80:
        /*007c*/ 	.byte	0x04, 0x05
        /*007e*/ 	.short	(.L_82 - .L_81)
.L_81:
        /*0080*/ 	.word	0x00000080
        /*0084*/ 	.word	0x00000001
        /*0088*/ 	.word	0x00000001


	//----- nvinfo : EIATTR_CRS_STACK_SIZE
	.align		4
.L_82:
        /*008c*/ 	.byte	0x04, 0x1e
        /*008e*/ 	.short	(.L_84 - .L_83)
.L_83:
        /*0090*/ 	.word	0x00000000


	//----- nvinfo : EIATTR_CBANK_PARAM_SIZE
	.align		4
.L_84:
        /*0094*/ 	.byte	0x03, 0x19
        /*0096*/ 	.short	0x0058


	//----- nvinfo : EIATTR_PARAM_CBANK
	.align		4
        /*0098*/ 	.byte	0x04, 0x0a
        /*009a*/ 	.short	(.L_86 - .L_85)
	.align		4
.L_85:
        /*009c*/ 	.word	index@(.nv.constant0._ZN3cub18CUB_300001_SM_10006detail9transform16transform_kernelINS2_10policy_hubILb1EN4cuda3std3__45tupleIJN6thrust24THRUST_300001_SM_1000_NS17counting_iteratorIiNSA_11use_defaultESC_SC_EEEEEE10policy1000El13UpdateFunctorNSA_6detail15normal_iteratorINSA_10device_ptrIiEEEEJSD_EEEvT0_iT1_T2_DpNS2_10kernel_argIT3_EE)
        /*00a0*/ 	.short	0x0380
        /*00a2*/ 	.short	0x0058


	//----- nvinfo : EIATTR_SW_WAR
	.align		4
.L_86:
        /*00a4*/ 	.byte	0x04, 0x36
        /*00a6*/ 	.short	(.L_88 - .L_87)
.L_87:
        /*00a8*/ 	.word	0x00000008
.L_88:


//--------------------- .nv.info._ZN3cub18CUB_300001_SM_10006detail9transform16transform_kernelINS2_10policy_hubILb1EN4cuda3std3__45tupleIJN6thrust24THRUST_300001_SM_1000_NS17counting_iteratorIiNSA_11use_defaultESC_SC_EEEEEE10policy1000Ei13UpdateFunctorNSA_6detail15normal_iteratorINSA_10device_ptrIiEEEEJSD_EEEvT0_iT1_T2_DpNS2_10kernel_argIT3_EE --------------------------
	.section	.nv.info._ZN3cub18CUB_300001_SM_10006detail9transform16transform_kernelINS2_10policy_hubILb1EN4cuda3std3__45tupleIJN6thrust24THRUST_300001_SM_1000_NS17counting_iteratorIiNSA_11use_defaultESC_SC_EEEEEE10policy1000Ei13UpdateFunctorNSA_6detail15normal_iteratorINSA_10device_ptrIiEEEEJSD_EEEvT0_iT1_T2_DpNS2_10kernel_argIT3_EE,"",@"SHT_CUDA_INFO"
	.sectionflags	@""
	.align	4


	//----- nvinfo : EIATTR_CUDA_API_VERSION
	.align		4
        /*0000*/ 	.byte	0x04, 0x37
        /*0002*/ 	.short	(.L_90 - .L_89)
.L_89:
        /*0004*/ 	.word	0x00000082


	//----- nvinfo : EIATTR_KPARAM_INFO
	.align		4
.L_90:
        /*0008*/ 	.byte	0x04, 0x17
        /*000a*/ 	.short	(.L_92 - .L_91)
.L_91:
        /*000c*/ 	.word	0x00000000
        /*0010*/ 	.short	0x0004
        /*0012*/ 	.short	0x0040
        /*0014*/ 	.byte	0x00, 0xf0, 0x41, 0x00


	//----- nvinfo : EIATTR_KPARAM_INFO
	.align		4
.L_92:
        /*0018*/ 	.byte	0x04, 0x17
        /*001a*/ 	.short	(.L_94 - .L_93)
.L_93:
        /*001c*/ 	.word	0x00000000
        /*0020*/ 	.short	0x0003
        /*0022*/ 	.short	0x0038
        /*0024*/ 	.byte	0x00, 0xf0, 0x21, 0x00


	//----- nvinfo : EIATTR_KPARAM_INFO
	.align		4
.L_94:
        /*0028*/ 	.byte	0x04, 0x17
        /*002a*/ 	.short	(.L_96 - .L_95)
.L_95:
        /*002c*/ 	.word	0x00000000
        /*0030*/ 	.short	0x0002
        /*0032*/ 	.short	0x0008
        /*0034*/ 	.byte	0x00, 0xf0, 0xc1, 0x00


	//----- nvinfo : EIATTR_KPARAM_INFO
	.align		4
.L_96:
        /*0038*/ 	.byte	0x04, 0x17
        /*003a*/ 	.short	(.L_98 - .L_97)
.L_97:
        /*003c*/ 	.word	0x00000000
        /*0040*/ 	.short	0x0001
        /*0042*/ 	.short	0x0004
        /*0044*/ 	.byte	0x00, 0xf0, 0x11, 0x00


	//----- nvinfo : EIATTR_KPARAM_INFO
	.align		4
.L_98:
        /*0048*/ 	.byte	0x04, 0x17
        /*004a*/ 	.short	(.L_100 - .L_99)
.L_99:
        /*004c*/ 	.word	0x00000000
        /*0050*/ 	.short	0x0000
        /*0052*/ 	.short	0x0000
        /*0054*/ 	.byte	0x00, 0xf0, 0x11, 0x00


	//----- nvinfo : EIATTR_SPARSE_MMA_MASK
	.align		4
.L_100:
        /*0058*/ 	.byte	0x03, 0x50
        /*005a*/ 	.short	0x0000


	//----- nvinfo : EIATTR_MAXREG_COUNT
	.align		4
        /*005c*/ 	.byte	0x03, 0x1b
        /*005e*/ 	.short	0x00ff


	//----- nvinfo : EIATTR_ANNOTATIONS
	.align		4
        /*0060*/ 	.byte	0x04, 0x55
        /*0062*/ 	.short	(.L_102 - .L_101)


	//   ....[0]....
.L_101:
        /*0064*/ 	.word	0x00000001
        /*0068*/ 	.byte	0x10, 0x12, 0x00, 0x00, 0x01, 0x00, 0x00, 0x00, 0x60, 0x12, 0x00, 0x00, 0x01, 0x00, 0x00, 0x00
        /*0078*/ 	.byte	0xe0, 0x14, 0x00, 0x00, 0x01, 0x00, 0x00, 0x00, 0x30, 0x15, 0x00, 0x00, 0x01, 0x00, 0x00, 0x00
        /*0088*/ 	.byte	0x60, 0x16, 0x00, 0x00, 0x01, 0x00, 0x00, 0x00, 0xb0, 0x16, 0x00, 0x00


	//----- nvinfo : EIATTR_MERCURY_ISA_VERSION
	.align		4
.L_102:
        /*0094*/ 	.byte	0x03, 0x5f
        /*0096*/ 	.short	0x0101


	//----- nvinfo : EIATTR_VRC_CTA_INIT_COUNT
	.align		4
        /*0098*/ 	.byte	0x02, 0x4a
	.zero		1
	.zero		1


	//----- nvinfo : EIATTR_EXIT_INSTR_OFFSETS
	.align		4
        /*009c*/ 	.byte	0x04, 0x1c
        /*009e*/ 	.short	(.L_104 - .L_103)


	//   ....[0]....
.L_103:
        /*00a0*/ 	.word	0x00000100


	//   ....[1]....
        /*00a4*/ 	.word	0x00000e20


	//   ....[2]....
        /*00a8*/ 	.word	0x00000e50


	//   ....[3]....
        /*00ac*/ 	.word	0x00001de0


	//----- nvinfo : EIATTR_MAX_THREADS
	.align		4
.L_104:
        /*00b0*/ 	.byte	0x04, 0x05
        /*00b2*/ 	.short	(.L_106 - .L_105)
.L_105:
        /*00b4*/ 	.word	0x00000080
        /*00b8*/ 	.word	0x00000001
        /*00bc*/ 	.word	0x00000001


	//----- nvinfo : EIATTR_CRS_STACK_SIZE
	.align		4
.L_106:
        /*00c0*/ 	.byte	0x04, 0x1e
        /*00c2*/ 	.short	(.L_108 - .L_107)
.L_107:
        /*00c4*/ 	.word	0x00000000


	//----- nvinfo : EIATTR_CBANK_PARAM_SIZE
	.align		4
.L_108:
        /*00c8*/ 	.byte	0x03, 0x19
        /*00ca*/ 	.short	0x0050


	//----- nvinfo : EIATTR_PARAM_CBANK
	.align		4
        /*00cc*/ 	.byte	0x04, 0x0a
        /*00ce*/ 	.short	(.L_110 - .L_109)
	.align		4
.L_109:
        /*00d0*/ 	.word	index@(.nv.constant0._ZN3cub18CUB_300001_SM_10006detail9transform16transform_kernelINS2_10policy_hubILb1EN4cuda3std3__45tupleIJN6thrust24THRUST_300001_SM_1000_NS17counting_iteratorIiNSA_11use_defaultESC_SC_EEEEEE10policy1000Ei13UpdateFunctorNSA_6detail15normal_iteratorINSA_10device_ptrIiEEEEJSD_EEEvT0_iT1_T2_DpNS2_10kernel_argIT3_EE)
        /*00d4*/ 	.short	0x0380
        /*00d6*/ 	.short	0x0050


	//----- nvinfo : EIATTR_SW_WAR
	.align		4
.L_110:
        /*00d8*/ 	.byte	0x04, 0x36
        /*00da*/ 	.short	(.L_112 - .L_111)
.L_111:
        /*00dc*/ 	.word	0x00000008
.L_112:


//--------------------- .nv.info._ZN3cub18CUB_300001_SM_10006detail8for_each13static_kernelINS2_12policy_hub_t12policy_500_tElN6thrust24THRUST_300001_SM_1000_NS8cuda_cub6__fill7functorINS7_6detail15normal_iteratorINS7_10device_ptrIiEEEEiEEEEvT0_T1_ --------------------------
	.section	.nv.info._ZN3cub18CUB_300001_SM_10006detail8for_each13static_kernelINS2_12policy_hub_t12policy_500_tElN6thrust24THRUST_300001_SM_1000_NS8cuda_cub6__fill7functorINS7_6detail15normal_iteratorINS7_10device_ptrIiEEEEiEEEEvT0_T1_,"",@"SHT_CUDA_INFO"
	.sectionflags	@""
	.align	4


	//----- nvinfo : EIATTR_CUDA_API_VERSION
	.align		4
        /*0000*/ 	.byte	0x04, 0x37
        /*0002*/ 	.short	(.L_114 - .L_113)
.L_113:
        /*0004*/ 	.word	0x00000082


	//----- nvinfo : EIATTR_KPARAM_INFO
	.align		4
.L_114:
        /*0008*/ 	.byte	0x04, 0x17
        /*000a*/ 	.short	(.L_116 - .L_115)
.L_115:
        /*000c*/ 	.word	0x00000000
        /*0010*/ 	.short	0x0001
        /*0012*/ 	.short	0x0008
        /*0014*/ 	.byte	0x00, 0xf0, 0x41, 0x00


	//----- nvinfo : EIATTR_KPARAM_INFO
	.align		4
.L_116:
        /*0018*/ 	.byte	0x04, 0x17
        /*001a*/ 	.short	(.L_118 - .L_117)
.L_117:
        /*001c*/ 	.word	0x00000000
        /*0020*/ 	.short	0x0000
        /*0022*/ 	.short	0x0000
        /*0024*/ 	.byte	0x00, 0xf0, 0x21, 0x00


	//----- nvinfo : EIATTR_SPARSE_MMA_MASK
	.align		4
.L_118:
        /*0028*/ 	.byte	0x03, 0x50
        /*002a*/ 	.short	0x0000


	//----- nvinfo : EIATTR_MAXREG_COUNT
	.align		4
        /*002c*/ 	.byte	0x03, 0x1b
        /*002e*/ 	.short	0x00ff


	//----- nvinfo : EIATTR_MERCURY_ISA_VERSION
	.align		4
        /*0030*/ 	.byte	0x03, 0x5f
        /*0032*/ 	.short	0x0101


	//----- nvinfo : EIATTR_VRC_CTA_INIT_COUNT
	.align		4
        /*0034*/ 	.byte	0x02, 0x4a
	.zero		1
	.zero		1


	//----- nvinfo : EIATTR_EXIT_INSTR_OFFSETS
	.align		4
        /*0038*/ 	.byte	0x04, 0x1c
        /*003a*/ 	.short	(.L_120 - .L_119)


	//   ....[0]....
.L_119:
        /*003c*/ 	.word	0x00000130


	//   ....[1]....
        /*0040*/ 	.word	0x00000240


	//   ....[2]....
        /*0044*/ 	.word	0x00000270


	//----- nvinfo : EIATTR_MAX_THREADS
	.align		4
.L_120:
        /*0048*/ 	.byte	0x04, 0x05
        /*004a*/ 	.short	(.L_122 - .L_121)
.L_121:
        /*004c*/ 	.word	0x00000100
        /*0050*/ 	.word	0x00000001
        /*0054*/ 	.word	0x00000001


	//----- nvinfo : EIATTR_CBANK_PARAM_SIZE
	.align		4
.L_122:
        /*0058*/ 	.byte	0x03, 0x19
        /*005a*/ 	.short	0x0018


	//----- nvinfo : EIATTR_PARAM_CBANK
	.align		4
        /*005c*/ 	.byte	0x04, 0x0a
        /*005e*/ 	.short	(.L_124 - .L_123)
	.align		4
.L_123:
        /*0060*/ 	.word	index@(.nv.constant0._ZN3cub18CUB_300001_SM_10006detail8for_each13static_kernelINS2_12policy_hub_t12policy_500_tElN6thrust24THRUST_300001_SM_1000_NS8cuda_cub6__fill7functorINS7_6detail15normal_iteratorINS7_10device_ptrIiEEEEiEEEEvT0_T1_)
        /*0064*/ 	.short	0x0380
        /*0066*/ 	.short	0x0018


	//----- nvinfo : EIATTR_SW_WAR
	.align		4
.L_124:
        /*0068*/ 	.byte	0x04, 0x36
        /*006a*/ 	.short	(.L_126 - .L_125)
.L_125:
        /*006c*/ 	.word	0x00000008
.L_126:


//--------------------- .nv.info._ZN3cub18CUB_300001_SM_10006detail11EmptyKernelIvEEvv --------------------------
	.section	.nv.info._ZN3cub18CUB_300001_SM_10006detail11EmptyKernelIvEEvv,"",@"SHT_CUDA_INFO"
	.sectionflags	@""
	.align	4


	//----- nvinfo : EIATTR_CUDA_API_VERSION
	.align		4
        /*0000*/ 	.byte	0x04, 0x37
        /*0002*/ 	.short	(.L_128 - .L_127)
.L_127:
        /*0004*/ 	.word	0x00000082


	//----- nvinfo : EIATTR_SPARSE_MMA_MASK
	.align		4
.L_128:
        /*0008*/ 	.byte	0x03, 0x50
        /*000a*/ 	.short	0x0000


	//----- nvinfo : EIATTR_MAXREG_COUNT
	.align		4
        /*000c*/ 	.byte	0x03, 0x1b
        /*000e*/ 	.short	0x00ff


	//----- nvinfo : EIATTR_MERCURY_ISA_VERSION
	.align		4
        /*0010*/ 	.byte	0x03, 0x5f
        /*0012*/ 	.short	0x0101


	//----- nvinfo : EIATTR_VRC_CTA_INIT_COUNT
	.align		4
        /*0014*/ 	.byte	0x02, 0x4a
	.zero		1
	.zero		1


	//----- nvinfo : EIATTR_EXIT_INSTR_OFFSETS
	.align		4
        /*0018*/ 	.byte	0x04, 0x1c
        /*001a*/ 	.short	(.L_130 - .L_129)


	//   ....[0]....
.L_129:
        /*001c*/ 	.word	0x00000010


	//----- nvinfo : EIATTR_SW_WAR
	.align		4
.L_130:
        /*0020*/ 	.byte	0x04, 0x36
        /*0022*/ 	.short	(.L_132 - .L_131)
.L_131:
        /*0024*/ 	.word	0x00000008
.L_132:


//--------------------- .nv.callgraph             --------------------------
	.section	.nv.callgraph,"",@"SHT_CUDA_CALLGRAPH"
	.align	4
	.sectionentsize	8
	.align		4
        /*0000*/ 	.word	0x00000000
	.align		4
        /*0004*/ 	.word	0xffffffff
	.align		4
        /*0008*/ 	.word	0x00000000
	.align		4
        /*000c*/ 	.word	0xfffffffe
	.align		4
        /*0010*/ 	.word	0x00000000
	.align		4
        /*0014*/ 	.word	0xfffffffd
	.align		4
        /*0018*/ 	.word	0x00000000
	.align		4
        /*001c*/ 	.word	0xfffffffc


//--------------------- .nv.constant4             --------------------------
	.section	.nv.constant4,"a",@progbits
	.align	8
	.align		8
.nv.constant4:
        /*0000*/ 	.dword	_ZN30_INTERNAL_b0fc0f0f_4_k_cu_main4cuda3std3__45__cpo5beginE
	.align		8
        /*0008*/ 	.dword	_ZN30_INTERNAL_b0fc0f0f_4_k_cu_main4cuda3std3__45__cpo3endE
	.align		8
        /*0010*/ 	.dword	_ZN30_INTERNAL_b0fc0f0f_4_k_cu_main4cuda3std3__45__cpo6cbeginE
	.align		8
        /*0018*/ 	.dword	_ZN30_INTERNAL_b0fc0f0f_4_k_cu_main4cuda3std3__45__cpo4cendE
	.align		8
        /*0020*/ 	.dword	_ZN30_INTERNAL_b0fc0f0f_4_k_cu_main4cuda3std3__45__cpo6rbeginE
	.align		8
        /*0028*/ 	.dword	_ZN30_INTERNAL_b0fc0f0f_4_k_cu_main4cuda3std3__45__cpo4rendE
	.align		8
        /*0030*/ 	.dword	_ZN30_INTERNAL_b0fc0f0f_4_k_cu_main4cuda3std3__45__cpo7crbeginE
	.align		8
        /*0038*/ 	.dword	_ZN30_INTERNAL_b0fc0f0f_4_k_cu_main4cuda3std3__45__cpo5crendE
	.align		8
        /*0040*/ 	.dword	_ZN30_INTERNAL_b0fc0f0f_4_k_cu_main4cuda3std3__432_GLOBAL__N__b0fc0f0f_4_k_cu_main6ignoreE
	.align		8
        /*0048*/ 	.dword	_ZN30_INTERNAL_b0fc0f0f_4_k_cu_main4cuda3std3__419piecewise_constructE
	.align		8
        /*0050*/ 	.dword	_ZN30_INTERNAL_b0fc0f0f_4_k_cu_main4cuda3std3__48in_placeE
	.align		8
        /*0058*/ 	.dword	_ZN30_INTERNAL_b0fc0f0f_4_k_cu_main4cuda3std3__420unreachable_sentinelE
	.align		8
        /*0060*/ 	.dword	_ZN30_INTERNAL_b0fc0f0f_4_k_cu_main4cuda3std3__47nulloptE
	.align		8
        /*0068*/ 	.dword	_ZN30_INTERNAL_b0fc0f0f_4_k_cu_main4cuda3std3__48unexpectE
	.align		8
        /*0070*/ 	.dword	_ZN30_INTERNAL_b0fc0f0f_4_k_cu_main4cuda3std6ranges3__45__cpo4swapE
	.align		8
        /*0078*/ 	.dword	_ZN30_INTERNAL_b0fc0f0f_4_k_cu_main4cuda3std6ranges3__45__cpo9iter_moveE
	.align		8
        /*0080*/ 	.dword	_ZN30_INTERNAL_b0fc0f0f_4_k_cu_main4cuda3std6ranges3__45__cpo5beginE
	.align		8
        /*0088*/ 	.dword	_ZN30_INTERNAL_b0fc0f0f_4_k_cu_main4cuda3std6ranges3__45__cpo3endE
	.align		8
        /*0090*/ 	.dword	_ZN30_INTERNAL_b0fc0f0f_4_k_cu_main4cuda3std6ranges3__45__cpo6cbeginE
	.align		8
        /*0098*/ 	.dword	_ZN30_INTERNAL_b0fc0f0f_4_k_cu_main4cuda3std6ranges3__45__cpo4cendE
	.align		8
        /*00a0*/ 	.dword	_ZN30_INTERNAL_b0fc0f0f_4_k_cu_main4cuda3std6ranges3__45__cpo7advanceE
	.align		8
        /*00a8*/ 	.dword	_ZN30_INTERNAL_b0fc0f0f_4_k_cu_main4cuda3std6ranges3__45__cpo9iter_swapE
	.align		8
        /*00b0*/ 	.dword	_ZN30_INTERNAL_b0fc0f0f_4_k_cu_main4cuda3std6ranges3__45__cpo4nextE
	.align		8
        /*00b8*/ 	.dword	_ZN30_INTERNAL_b0fc0f0f_4_k_cu_main4cuda3std6ranges3__45__cpo4prevE
	.align		8
        /*00c0*/ 	.dword	_ZN30_INTERNAL_b0fc0f0f_4_k_cu_main4cuda3std6ranges3__45__cpo4dataE
	.align		8
        /*00c8*/ 	.dword	_ZN30_INTERNAL_b0fc0f0f_4_k_cu_main4cuda3std6ranges3__45__cpo5cdataE
	.align		8
        /*00d0*/ 	.dword	_ZN30_INTERNAL_b0fc0f0f_4_k_cu_main4cuda3std6ranges3__45__cpo4sizeE
	.align		8
        /*00d8*/ 	.dword	_ZN30_INTERNAL_b0fc0f0f_4_k_cu_main4cuda3std6ranges3__45__cpo5ssizeE
	.align		8
        /*00e0*/ 	.dword	_ZN30_INTERNAL_b0fc0f0f_4_k_cu_main4cuda3std6ranges3__45__cpo8distanceE
	.align		8
        /*00e8*/ 	.dword	_ZN30_INTERNAL_b0fc0f0f_4_k_cu_main6thrust24THRUST_300001_SM_1000_NS8cuda_cub3parE
	.align		8
        /*00f0*/ 	.dword	_ZN30_INTERNAL_b0fc0f0f_4_k_cu_main6thrust24THRUST_300001_SM_1000_NS8cuda_cub10par_nosyncE
	.align		8
        /*00f8*/ 	.dword	_ZN30_INTERNAL_b0fc0f0f_4_k_cu_main6thrust24THRUST_300001_SM_1000_NS6system6detail10sequential3seqE
	.align		8
        /*0100*/ 	.dword	_ZN30_INTERNAL_b0fc0f0f_4_k_cu_main6thrust24THRUST_300001_SM_1000_NS12placeholders2_1E
	.align		8
        /*0108*/ 	.dword	_ZN30_INTERNAL_b0fc0f0f_4_k_cu_main6thrust24THRUST_300001_SM_1000_NS12placeholders2_2E
	.align		8
        /*0110*/ 	.dword	_ZN30_INTERNAL_b0fc0f0f_4_k_cu_main6thrust24THRUST_300001_SM_1000_NS12placeholders2_3E
	.align		8
        /*0118*/ 	.dword	_ZN30_INTERNAL_b0fc0f0f_4_k_cu_main6thrust24THRUST_300001_SM_1000_NS12placeholders2_4E
	.align		8
        /*0120*/ 	.dword	_ZN30_INTERNAL_b0fc0f0f_4_k_cu_main6thrust24THRUST_300001_SM_1000_NS12placeholders2_5E
	.align		8
        /*0128*/ 	.dword	_ZN30_INTERNAL_b0fc0f0f_4_k_cu_main6thrust24THRUST_300001_SM_1000_NS12placeholders2_6E
	.align		8
        /*0130*/ 	.dword	_ZN30_INTERNAL_b0fc0f0f_4_k_cu_main6thrust24THRUST_300001_SM_1000_NS12placeholders2_7E
	.align		8
        /*0138*/ 	.dword	_ZN30_INTERNAL_b0fc0f0f_4_k_cu_main6thrust24THRUST_300001_SM_1000_NS12placeholders2_8E
	.align		8
        /*0140*/ 	.dword	_ZN30_INTERNAL_b0fc0f0f_4_k_cu_main6thrust24THRUST_300001_SM_1000_NS12placeholders2_9E
	.align		8
        /*0148*/ 	.dword	_ZN30_INTERNAL_b0fc0f0f_4_k_cu_main6thrust24THRUST_300001_SM_1000_NS12placeholders3_10E
	.align		8
        /*0150*/ 	.dword	_ZN30_INTERNAL_b0fc0f0f_4_k_cu_main6thrust24THRUST_300001_SM_1000_NS3seqE


//--------------------- .text._ZN3cub18CUB_300001_SM_10006detail9transform16transform_kernelINS2_10policy_hubILb1EN4cuda3std3__45tupleIJN6thrust24THRUST_300001_SM_1000_NS17counting_iteratorIiNSA_11use_defaultESC_SC_EEEEEE10policy1000El13UpdateFunctorNSA_6detail15normal_iteratorINSA_10device_ptrIiEEEEJSD_EEEvT0_iT1_T2_DpNS2_10kernel_argIT3_EE --------------------------
	.section	.text._ZN3cub18CUB_300001_SM_10006detail9transform16transform_kernelINS2_10policy_hubILb1EN4cuda3std3__45tupleIJN6thrust24THRUST_300001_SM_1000_NS17counting_iteratorIiNSA_11use_defaultESC_SC_EEEEEE10policy1000El13UpdateFunctorNSA_6detail15normal_iteratorINSA_10device_ptrIiEEEEJSD_EEEvT0_iT1_T2_DpNS2_10kernel_argIT3_EE,"ax",@progbits
	.align	128
        .global         _ZN3cub18CUB_300001_SM_10006detail9transform16transform_kernelINS2_10policy_hubILb1EN4cuda3std3__45tupleIJN6thrust24THRUST_300001_SM_1000_NS17counting_iteratorIiNSA_11use_defaultESC_SC_EEEEEE10policy1000El13UpdateFunctorNSA_6detail15normal_iteratorINSA_10device_ptrIiEEEEJSD_EEEvT0_iT1_T2_DpNS2_10kernel_argIT3_EE
        .type           _ZN3cub18CUB_300001_SM_10006detail9transform16transform_kernelINS2_10policy_hubILb1EN4cuda3std3__45tupleIJN6thrust24THRUST_300001_SM_1000_NS17counting_iteratorIiNSA_11use_defaultESC_SC_EEEEEE10policy1000El13UpdateFunctorNSA_6detail15normal_iteratorINSA_10device_ptrIiEEEEJSD_EEEvT0_iT1_T2_DpNS2_10kernel_argIT3_EE,@function
        .size           _ZN3cub18CUB_300001_SM_10006detail9transform16transform_kernelINS2_10policy_hubILb1EN4cuda3std3__45tupleIJN6thrust24THRUST_300001_SM_1000_NS17counting_iteratorIiNSA_11use_defaultESC_SC_EEEEEE10policy1000El13UpdateFunctorNSA_6detail15normal_iteratorINSA_10device_ptrIiEEEEJSD_EEEvT0_iT1_T2_DpNS2_10kernel_argIT3_EE,(.L_x_139 - _ZN3cub18CUB_300001_SM_10006detail9transform16transform_kernelINS2_10policy_hubILb1EN4cuda3std3__45tupleIJN6thrust24THRUST_300001_SM_1000_NS17counting_iteratorIiNSA_11use_defaultESC_SC_EEEEEE10policy1000El13UpdateFunctorNSA_6detail15normal_iteratorINSA_10device_ptrIiEEEEJSD_EEEvT0_iT1_T2_DpNS2_10kernel_argIT3_EE)
        .other          _ZN3cub18CUB_300001_SM_10006detail9transform16transform_kernelINS2_10policy_hubILb1EN4cuda3std3__45tupleIJN6thrust24THRUST_300001_SM_1000_NS17counting_iteratorIiNSA_11use_defaultESC_SC_EEEEEE10policy1000El13UpdateFunctorNSA_6detail15normal_iteratorINSA_10device_ptrIiEEEEJSD_EEEvT0_iT1_T2_DpNS2_10kernel_argIT3_EE,@"STO_CUDA_ENTRY STV_DEFAULT"
_ZN3cub18CUB_300001_SM_10006detail9transform16transform_kernelINS2_10policy_hubILb1EN4cuda3std3__45tupleIJN6thrust24THRUST_300001_SM_1000_NS17counting_iteratorIiNSA_11use_defaultESC_SC_EEEEEE10policy1000El13UpdateFunctorNSA_6detail15normal_iteratorINSA_10device_ptrIiEEEEJSD_EEEvT0_iT1_T2_DpNS2_10kernel_argIT3_EE:
.text._ZN3cub18CUB_300001_SM_10006detail9transform16transform_kernelINS2_10policy_hubILb1EN4cuda3std3__45tupleIJN6thrust24THRUST_300001_SM_1000_NS17counting_iteratorIiNSA_11use_defaultESC_SC_EEEEEE10policy1000El13UpdateFunctorNSA_6detail15normal_iteratorINSA_10device_ptrIiEEEEJSD_EEEvT0_iT1_T2_DpNS2_10kernel_argIT3_EE:
[----:B------:R-:W-:Y:S01]  /*0000*/  LDC R1, c[0x0][0x37c] ;  /* 0x0000df00ff017b82 */ /* 0x000fe20000000800 */
[----:B------:R-:W0:Y:S07]  /*0010*/  LDCU UR18, c[0x0][0x388] ;  /* 0x00007100ff1277ac */ /* 0x000e2e0008000800 */
[----:B------:R-:W1:Y:S01]  /*0020*/  S2UR UR13, SR_CTAID.X ;  /* 0x00000000000d79c3 */ /* 0x000e620000002500 */
[----:B------:R-:W2:Y:S01]  /*0030*/  LDCU.64 UR8, c[0x0][0x380] ;  /* 0x00007000ff0877ac */ /* 0x000ea20008000a00 */
[----:B------:R-:W3:Y:S01]  /*0040*/  LDCU.64 UR10, c[0x0][0x3c0] ;  /* 0x00007800ff0a77ac */ /* 0x000ee20008000a00 */
[----:B------:R-:W4:Y:S01]  /*0050*/  LDCU UR19, c[0x0][0x3c8] ;  /* 0x00007900ff1377ac */ /* 0x000f220008000800 */
[----:B------:R-:W1:Y:S01]  /*0060*/  LDCU.64 UR16, c[0x0][0x358] ;  /* 0x00006b00ff1077ac */ /* 0x000e620008000a00 */
[----:B0-----:R-:W-:-:S04]  /*0070*/  USHF.L.U32 UR12, UR18, 0x7, URZ ;  /* 0x00000007120c7899 */ /* 0x001fc800080006ff */
[----:B------:R-:W-:Y:S02]  /*0080*/  USHF.R.S32.HI UR6, URZ, 0x1f, UR12 ;  /* 0x0000001fff067899 */ /* 0x000fe4000801140c */
[----:B-1----:R-:W-:Y:S02]  /*0090*/  UIMAD.WIDE.U32 UR14, UR12, UR13, URZ ;  /* 0x0000000d0c0e72a5 */ /* 0x002fe4000f8e00ff */
[----:B------:R-:W-:Y:S02]  /*00a0*/  UIMAD UR7, UR6, UR13, URZ ;  /* 0x0000000d060772a4 */ /* 0x000fe4000f8e02ff */
[----:B--2---:R-:W-:Y:S02]  /*00b0*/  UIADD3 UR5, UP0, UPT, -UR14, UR8, URZ ;  /* 0x000000080e057290 */ /* 0x004fe4000ff1e1ff */
[----:B------:R-:W-:-:S04]  /*00c0*/  UIADD3 UR7, UPT, UPT, UR15, UR7, URZ ;  /* 0x000000070f077290 */ /* 0x000fc8000fffe0ff */
[----:B------:R-:W-:Y:S02]  /*00d0*/  UIADD3.X UR4, UPT, UPT, ~UR7, UR9, URZ, UP0, !UPT ;  /* 0x0000000907047290 */ /* 0x000fe400087fe5ff */
[----:B------:R-:W-:-:S04]  /*00e0*/  UISETP.LT.U32.AND UP0, UPT, UR5, UR12, UPT ;  /* 0x0000000c0500728c */ /* 0x000fc8000bf01070 */
[----:B------:R-:W-:Y:S02]  /*00f0*/  UISETP.LT.AND.EX UP0, UPT, UR4, UR6, UPT, UP0 ;  /* 0x000000060400728c */ /* 0x000fe4000bf01300 */
[----:B---3--:R-:W-:Y:S02]  /*0100*/  ULEA UR6, UP1, UR14, UR10, 0x2 ;  /* 0x0000000a0e067291 */ /* 0x008fe4000f8210ff */
[----:B------:R-:W-:Y:S02]  /*0110*/  USEL UR5, UR5, UR12, UP0 ;  /* 0x0000000c05057287 */ /* 0x000fe40008000000 */
[----:B------:R-:W-:Y:S02]  /*0120*/  ULEA.HI.X UR7, UR14, UR11, UR7, 0x2, UP1 ;  /* 0x0000000b0e077291 */ /* 0x000fe400088f1407 */
[----:B------:R-:W-:Y:S02]  /*0130*/  UISETP.NE.AND UP0, UPT, UR12, UR5, UPT ;  /* 0x000000050c00728c */ /* 0x000fe4000bf05270 */
[----:B----4-:R-:W-:-:S07]  /*0140*/  UIADD3 UR11, UPT, UPT, UR14, UR19, URZ ;  /* 0x000000130e0b7290 */ /* 0x010fce000fffe0ff */
[----:B------:R-:W-:Y:S05]  /*0150*/  BRA.U !UP0, `(.L_x_0) ;  /* 0x0000000d08687547 */ /* 0x000fea000b800000 */
[----:B------:R-:W-:-:S06]  /*0160*/  UISETP.GE.AND UP0, UPT, UR18, 0x1, UPT ;  /* 0x000000011200788c */ /* 0x000fcc000bf06270 */
[----:B------:R-:W-:-:S13]  /*0170*/  PLOP3.LUT P0, PT, PT, PT, UP0, 0x80, 0x8 ;  /* 0x000000000008781c */ /* 0x000fda0003f0f008 */
[----:B------:R-:W-:Y:S05]  /*0180*/  @!P0 EXIT ;  /* 0x000000000000894d */ /* 0x000fea0003800000 */
[----:B------:R-:W0:Y:S01]  /*0190*/  S2R R24, SR_TID.X ;  /* 0x0000000000187919 */ /* 0x000e220000002100 */
[----:B------:R-:W0:Y:S01]  /*01a0*/  LDC R7, c[0x0][0x360] ;  /* 0x0000d800ff077b82 */ /* 0x000e220000000800 */
[----:B------:R-:W1:Y:S01]  /*01b0*/  LDCU UR4, c[0x0][0x3b8] ;  /* 0x00007700ff0477ac */ /* 0x000e620008000800 */
[----:B------:R-:W-:-:S06]  /*01c0*/  IMAD.MOV.U32 R5, RZ, RZ, RZ ;  /* 0x000000ffff057224 */ /* 0x000fcc00078e00ff */
[----:B------:R-:W2:Y:S01]  /*01d0*/  LDC.64 R12, c[0x0][0x3b0] ;  /* 0x0000ec00ff0c7b82 */ /* 0x000ea20000000a00 */
[----:B-1----:R-:W-:Y:S01]  /*01e0*/  UIADD3 UR4, UPT, UPT, UR4, 0x1, URZ ;  /* 0x0000000104047890 */ /* 0x002fe2000fffe0ff */
[----:B0-----:R-:W-:Y:S02]  /*01f0*/  IMAD R7, R7, UR13, R24 ;  /* 0x0000000d07077c24 */ /* 0x001fe4000f8e0218 */
[C---:B------:R-:W-:Y:S02]  /*0200*/  VIADD R4, R24.reuse, UR19 ;  /* 0x0000001318047c36 */ /* 0x040fe40008000000 */
[----:B------:R-:W-:Y:S02]  /*0210*/  VIADD R6, R7, 0xffffffff ;  /* 0xffffffff07067836 */ /* 0x000fe40000000000 */
[----:B------:R-:W-:Y:S01]  /*0220*/  VIADD R22, R24, UR11 ;  /* 0x0000000b18167c36 */ /* 0x000fe20008000000 */
[----:B------:R-:W-:Y:S01]  /*0230*/  LOP3.LUT R4, R4, 0x3, RZ, 0xc0, !PT ;  /* 0x0000000304047812 */ /* 0x000fe200078ec0ff */
[----:B--2---:R-:W-:-:S07]  /*0240*/  IMAD.WIDE R12, R6, 0x4, R12 ;  /* 0x00000004060c7825 */ /* 0x004fce00078e020c */
.L_x_34:
[----:B0-----:R-:W0:Y:S01]  /*0250*/  LDCU UR8, c[0x0][0x388] ;  /* 0x00007100ff0877ac */ /* 0x001e220008000800 */
[C---:B------:R-:W-:Y:S01]  /*0260*/  IMAD R3, R5.reuse, 0x80, R24 ;  /* 0x0000008005037824 */ /* 0x040fe200078e0218 */
[----:B------:R-:W-:Y:S01]  /*0270*/  BSSY.RECONVERGENT B2, `(.L_x_1) ;  /* 0x00000c5000027945 */ /* 0x000fe20003800200 */
[C---:B------:R-:W-:Y:S02]  /*0280*/  IMAD R9, R5.reuse, 0x80, R22 ;  /* 0x0000008005097824 */ /* 0x040fe400078e0216 */
[----:B------:R-:W-:Y:S01]  /*0290*/  VIADD R5, R5, 0x1 ;  /* 0x0000000105057836 */ /* 0x000fe20000000000 */
[----:B------:R-:W-:-:S04]  /*02a0*/  ISETP.GE.AND P1, PT, R3, UR5, PT ;  /* 0x0000000503007c0c */ /* 0x000fc8000bf26270 */
[----:B0-----:R-:W-:-:S09]  /*02b0*/  ISETP.NE.AND P0, PT, R5, UR8, PT ;  /* 0x0000000805007c0c */ /* 0x001fd2000bf05270 */
[----:B------:R-:W-:Y:S05]  /*02c0*/  @P1 BRA `(.L_x_2) ;  /* 0x0000000800fc1947 */ /* 0x000fea0003800000 */
[----:B------:R-:W-:Y:S01]  /*02d0*/  VIADD R2, R3, UR11 ;  /* 0x0000000b03027c36 */ /* 0x000fe20008000000 */
[----:B------:R-:W-:Y:S01]  /*02e0*/  BSSY.RECONVERGENT B1, `(.L_x_3) ;  /* 0x00000b6000017945 */ /* 0x000fe20003800200 */
[----:B------:R-:W-:-:S03]  /*02f0*/  HFMA2 R8, -RZ, RZ, 0, 0 ;  /* 0x00000000ff087431 */ /* 0x000fc600000001ff */
[----:B------:R-:W-:-:S13]  /*0300*/  ISETP.GE.AND P1, PT, R2, 0x1, PT ;  /* 0x000000010200780c */ /* 0x000fda0003f26270 */
[----:B------:R-:W-:Y:S05]  /*0310*/  @!P1 BRA `(.L_x_4) ;  /* 0x0000000800c89947 */ /* 0x000fea0003800000 */
[----:B------:R-:W0:Y:S01]  /*0320*/  LDC.64 R14, c[0x0][0x3a0] ;  /* 0x0000e800ff0e7b82 */ /* 0x000e220000000a00 */
[----:B------:R-:W-:Y:S01]  /*0330*/  VIADD R0, R9, 0xffffffff ;  /* 0xffffffff09007836 */ /* 0x000fe20000000000 */
[----:B------:R-:W-:Y:S01]  /*0340*/  BSSY.RECONVERGENT B0, `(.L_x_5) ;  /* 0x0000066000007945 */ /* 0x000fe20003800200 */
[----:B------:R-:W-:-:S03]  /*0350*/  IMAD.MOV.U32 R8, RZ, RZ, RZ ;  /* 0x000000ffff087224 */ /* 0x000fc600078e00ff */
[----:B------:R-:W-:Y:S01]  /*0360*/  ISETP.GE.U32.AND P1, PT, R0, 0x3, PT ;  /* 0x000000030000780c */ /* 0x000fe20003f26070 */
[----:B------:R-:W-:Y:S02]  /*0370*/  IMAD.MOV.U32 R0, RZ, RZ, RZ ;  /* 0x000000ffff007224 */ /* 0x000fe400078e00ff */
[----:B0-----:R-:W-:-:S10]  /*0380*/  IMAD.WIDE.U32 R14, R2, 0x4, R14 ;  /* 0x00000004020e7825 */ /* 0x001fd400078e000e */
[----:B------:R-:W-:Y:S05]  /*0390*/  @!P1 BRA `(.L_x_6) ;  /* 0x0000000400809947 */ /* 0x000fea0003800000 */
[----:B------:R-:W0:Y:S01]  /*03a0*/  LDC.64 R16, c[0x0][0x3a8] ;  /* 0x0000ea00ff107b82 */ /* 0x000e220000000a00 */
[----:B------:R-:W-:Y:S01]  /*03b0*/  IMAD.IADD R0, R9, 0x1, -R4 ;  /* 0x0000000109007824 */ /* 0x000fe200078e0a04 */
[----:B------:R-:W-:-:S07]  /*03c0*/  CS2R R8, SRZ ;  /* 0x0000000000087805 */ /* 0x000fce000001ff00 */
.L_x_23:
[----:B------:R-:W1:Y:S08]  /*03d0*/  LDC.64 R18, c[0x0][0x390] ;  /* 0x0000e400ff127b82 */ /* 0x000e700000000a00 */
[----:B------:R-:W2:Y:S01]  /*03e0*/  LDC.64 R20, c[0x0][0x398] ;  /* 0x0000e600ff147b82 */ /* 0x000ea20000000a00 */
[----:B-1----:R-:W-:-:S05]  /*03f0*/  IMAD.WIDE.U32 R18, R9, 0x4, R18 ;  /* 0x0000000409127825 */ /* 0x002fca00078e0012 */
[----:B------:R-:W3:Y:S01]  /*0400*/  LDG.E R10, desc[UR16][R18.64] ;  /* 0x00000010120a7981 */ /* 0x000ee2000c1e1900 */
[C---:B------:R-:W-:Y:S01]  /*0410*/  IMAD R23, R9.reuse, UR4, R6 ;  /* 0x0000000409177c24 */ /* 0x040fe2000f8e0206 */
[----:B------:R-:W-:Y:S04]  /*0420*/  BSSY.RECONVERGENT B3, `(.L_x_7) ;  /* 0x0000013000037945 */ /* 0x000fe80003800200 */
[----:B------:R-:W-:Y:S01]  /*0430*/  BSSY.RELIABLE B4, `(.L_x_8) ;  /* 0x000000f000047945 */ /* 0x000fe20003800100 */
[----:B--2---:R-:W-:Y:S01]  /*0440*/  IMAD.WIDE.U32 R20, R9, 0x4, R20 ;  /* 0x0000000409147825 */ /* 0x004fe200078e0014 */
[----:B---3--:R-:W-:-:S03]  /*0450*/  ISETP.NE.AND P1, PT, R10, R7, PT ;  /* 0x000000070a00720c */ /* 0x008fc60003f25270 */
[----:B0-----:R-:W-:-:S10]  /*0460*/  IMAD.WIDE R10, R23, 0x4, R16 ;  /* 0x00000004170a7825 */ /* 0x001fd400078e0210 */
[----:B------:R-:W-:Y:S05]  /*0470*/  @P1 BRA `(.L_x_9) ;  /* 0x0000000000281947 */ /* 0x000fea0003800000 */
[----:B------:R-:W2:Y:S04]  /*0480*/  LDG.E R25, desc[UR16][R20.64] ;  /* 0x0000001014197981 */ /* 0x000ea8000c1e1900 */
[----:B------:R-:W2:Y:S02]  /*0490*/  LDG.E R26, desc[UR16][R14.64] ;  /* 0x000000100e1a7981 */ /* 0x000ea4000c1e1900 */
[----:B--2---:R-:W-:-:S13]  /*04a0*/  ISETP.GT.AND P1, PT, R25, R26, PT ;  /* 0x0000001a1900720c */ /* 0x004fda0003f24270 */
[----:B------:R-:W-:Y:S05]  /*04b0*/  @P1 BRA `(.L_x_9) ;  /* 0x0000000000181947 */ /* 0x000fea0003800000 */
[----:B------:R-:W2:Y:S04]  /*04c0*/  LDG.E R26, desc[UR16][R10.64] ;  /* 0x000000100a1a7981 */ /* 0x000ea8000c1e1900 */
[----:B------:R-:W2:Y:S02]  /*04d0*/  LDG.E R25, desc[UR16][R12.64] ;  /* 0x000000100c197981 */ /* 0x000ea4000c1e1900 */
[----:B--2---:R-:W-:-:S13]  /*04e0*/  ISETP.GE.AND P1, PT, R26, R25, PT ;  /* 0x000000191a00720c */ /* 0x004fda0003f26270 */
[----:B------:R-:W-:Y:S05]  /*04f0*/  @!P1 BREAK.RELIABLE B4 ;  /* 0x0000000000049942 */ /* 0x000fea0003800100 */
[----:B------:R-:W-:Y:S01]  /*0500*/  @!P1 VIADDMNMX R25, R26, 0x1, R8, !PT ;  /* 0x000000011a199846 */ /* 0x000fe20007800108 */
[----:B------:R-:W-:Y:S06]  /*0510*/  @!P1 BRA `(.L_x_10) ;  /* 0x00000000000c9947 */ /* 0x000fec0003800000 */
.L_x_9:
[----:B------:R-:W-:Y:S05]  /*0520*/  BSYNC.RELIABLE B4 ;  /* 0x0000000000047941 */ /* 0x000fea0003800100 */
.L_x_8:
[----:B------:R-:W2:Y:S02]  /*0530*/  LDG.E R11, desc[UR16][R10.64+0x4] ;  /* 0x000004100a0b7981 */ /* 0x000ea4000c1e1900 */
[----:B--2---:R-:W-:-:S07]  /*0540*/  VIMNMX R25, PT, PT, R11, R8, !PT ;  /* 0x000000080b197248 */ /* 0x004fce0007fe0100 */
.L_x_10:
[----:B------:R-:W-:Y:S05]  /*0550*/  BSYNC.RECONVERGENT B3 ;  /* 0x0000000000037941 */ /* 0x000fea0003800200 */
.L_x_7:
[----:B------:R-:W2:Y:S01]  /*0560*/  LDG.E R8, desc[UR16][R18.64+0x4] ;  /* 0x0000041012087981 */ /* 0x000ea2000c1e1900 */
[----:B------:R-:W-:Y:S01]  /*0570*/  VIADD R11, R23, UR4 ;  /* 0x00000004170b7c36 */ /* 0x000fe20008000000 */
[----:B------:R-:W-:Y:S04]  /*0580*/  BSSY.RECONVERGENT B3, `(.L_x_11) ;  /* 0x0000012000037945 */ /* 0x000fe80003800200 */
[----:B------:R-:W-:Y:S01]  /*0590*/  BSSY.RELIABLE B4, `(.L_x_12) ;  /* 0x000000e000047945 */ /* 0x000fe20003800100 */
[----:B------:R-:W-:Y:S01]  /*05a0*/  IMAD.WIDE R10, R11, 0x4, R16 ;  /* 0x000000040b0a7825 */ /* 0x000fe200078e0210 */
[----:B--2---:R-:W-:-:S13]  /*05b0*/  ISETP.NE.AND P1, PT, R8, R7, PT ;  /* 0x000000070800720c */ /* 0x004fda0003f25270 */
        /* <DEDUP_REMOVED lines=11> */
.L_x_13:
[----:B------:R-:W-:Y:S05]  /*0670*/  BSYNC.RELIABLE B4 ;  /* 0x0000000000047941 */ /* 0x000fea0003800100 */
.L_x_12:
[----:B------:R-:W2:Y:S02]  /*0680*/  LDG.E R8, desc[UR16][R10.64+0x4] ;  /* 0x000004100a087981 */ /* 0x000ea4000c1e1900 */
[----:B--2---:R-:W-:-:S07]  /*0690*/  VIMNMX R8, PT, PT, R8, R25, !PT ;  /* 0x0000001908087248 */ /* 0x004fce0007fe0100 */
.L_x_14:
[----:B------:R-:W-:Y:S05]  /*06a0*/  BSYNC.RECONVERGENT B3 ;  /* 0x0000000000037941 */ /* 0x000fea0003800200 */
.L_x_11:
[----:B------:R-:W2:Y:S01]  /*06b0*/  LDG.E R10, desc[UR16][R18.64+0x8] ;  /* 0x00000810120a7981 */ /* 0x000ea2000c1e1900 */
[----:B------:R-:W-:Y:S01]  /*06c0*/  VIADD R11, R9, 0x2 ;  /* 0x00000002090b7836 */ /* 0x000fe20000000000 */
[----:B------:R-:W-:Y:S04]  /*06d0*/  BSSY.RECONVERGENT B3, `(.L_x_15) ;  /* 0x0000013000037945 */ /* 0x000fe80003800200 */
[----:B------:R-:W-:Y:S01]  /*06e0*/  BSSY.RELIABLE B4, `(.L_x_16) ;  /* 0x000000f000047945 */ /* 0x000fe20003800100 */
[----:B------:R-:W-:Y:S01]  /*06f0*/  IMAD R11, R11, UR4, R6 ;  /* 0x000000040b0b7c24 */ /* 0x000fe2000f8e0206 */
[----:B--2---:R-:W-:-:S03]  /*0700*/  ISETP.NE.AND P1, PT, R10, R7, PT ;  /* 0x000000070a00720c */ /* 0x004fc60003f25270 */
[----:B------:R-:W-:-:S10]  /*0710*/  IMAD.WIDE R10, R11, 0x4, R16 ;  /* 0x000000040b0a7825 */ /* 0x000fd400078e0210 */
        /* <DEDUP_REMOVED lines=11> */
.L_x_17:
[----:B------:R-:W-:Y:S05]  /*07d0*/  BSYNC.RELIABLE B4 ;  /* 0x0000000000047941 */ /* 0x000fea0003800100 */
.L_x_16:
[----:B------:R-:W2:Y:S02]  /*07e0*/  LDG.E R11, desc[UR16][R10.64+0x4] ;  /* 0x000004100a0b7981 */ /* 0x000ea4000c1e1900 */
[----:B--2---:R-:W-:-:S07]  /*07f0*/  VIMNMX R23, PT, PT, R11, R8, !PT ;  /* 0x000000080b177248 */ /* 0x004fce0007fe0100 */
.L_x_18:
[----:B------:R-:W-:Y:S05]  /*0800*/  BSYNC.RECONVERGENT B3 ;  /* 0x0000000000037941 */ /* 0x000fea0003800200 */
.L_x_15:
[----:B------:R-:W2:Y:S01]  /*0810*/  LDG.E R18, desc[UR16][R18.64+0xc] ;  /* 0x00000c1012127981 */ /* 0x000ea2000c1e1900 */
[----:B------:R-:W-:Y:S01]  /*0820*/  VIADD R11, R9, 0x3 ;  /* 0x00000003090b7836 */ /* 0x000fe20000000000 */
[----:B------:R-:W-:Y:S04]  /*0830*/  BSSY.RECONVERGENT B3, `(.L_x_19) ;  /* 0x0000013000037945 */ /* 0x000fe80003800200 */
[----:B------:R-:W-:Y:S01]  /*0840*/  BSSY.RELIABLE B4, `(.L_x_20) ;  /* 0x000000f000047945 */ /* 0x000fe20003800100 */
[----:B------:R-:W-:-:S04]  /*0850*/  IMAD R11, R11, UR4, R6 ;  /* 0x000000040b0b7c24 */ /* 0x000fc8000f8e0206 */
        /* <DEDUP_REMOVED lines=13> */
.L_x_21:
[----:B------:R-:W-:Y:S05]  /*0930*/  BSYNC.RELIABLE B4 ;  /* 0x0000000000047941 */ /* 0x000fea0003800100 */
.L_x_20:
[----:B------:R-:W2:Y:S02]  /*0940*/  LDG.E R8, desc[UR16][R10.64+0x4] ;  /* 0x000004100a087981 */ /* 0x000ea4000c1e1900 */
[----:B--2---:R-:W-:-:S07]  /*0950*/  VIMNMX R8, PT, PT, R8, R23, !PT ;  /* 0x0000001708087248 */ /* 0x004fce0007fe0100 */
.L_x_22:
[----:B------:R-:W-:Y:S05]  /*0960*/  BSYNC.RECONVERGENT B3 ;  /* 0x0000000000037941 */ /* 0x000fea0003800200 */
.L_x_19:
[----:B------:R-:W-:-:S04]  /*0970*/  IADD3 R9, PT, PT, R9, 0x4, RZ ;  /* 0x0000000409097810 */ /* 0x000fc80007ffe0ff */
[----:B------:R-:W-:-:S13]  /*0980*/  ISETP.NE.AND P1, PT, R9, R0, PT ;  /* 0x000000000900720c */ /* 0x000fda0003f25270 */
[----:B------:R-:W-:Y:S05]  /*0990*/  @P1 BRA `(.L_x_23) ;  /* 0xfffffff8008c1947 */ /* 0x000fea000383ffff */
.L_x_6:
[----:B------:R-:W-:Y:S05]  /*09a0*/  BSYNC.RECONVERGENT B0 ;  /* 0x0000000000007941 */ /* 0x000fea0003800200 */
.L_x_5:
[----:B------:R-:W-:-:S13]  /*09b0*/  ISETP.NE.AND P1, PT, R4, RZ, PT ;  /* 0x000000ff0400720c */ /* 0x000fda0003f25270 */
[----:B------:R-:W-:Y:S05]  /*09c0*/  @!P1 BRA `(.L_x_4) ;  /* 0x00000004001c9947 */ /* 0x000fea0003800000 */
[----:B------:R-:W0:Y:S08]  /*09d0*/  LDC.64 R18, c[0x0][0x390] ;  /* 0x0000e400ff127b82 */ /* 0x000e300000000a00 */
[----:B------:R-:W1:Y:S08]  /*09e0*/  LDC.64 R10, c[0x0][0x398] ;  /* 0x0000e600ff0a7b82 */ /* 0x000e700000000a00 */
[----:B------:R-:W2:Y:S01]  /*09f0*/  LDC.64 R16, c[0x0][0x3a8] ;  /* 0x0000ea00ff107b82 */ /* 0x000ea20000000a00 */
[----:B0-----:R-:W-:-:S05]  /*0a00*/  IMAD.WIDE.U32 R18, R0, 0x4, R18 ;  /* 0x0000000400127825 */ /* 0x001fca00078e0012 */
[----:B------:R-:W3:Y:S01]  /*0a10*/  LDG.E R20, desc[UR16][R18.64] ;  /* 0x0000001012147981 */ /* 0x000ee2000c1e1900 */
[C---:B------:R-:W-:Y:S01]  /*0a20*/  IMAD R9, R0.reuse, UR4, R6 ;  /* 0x0000000400097c24 */ /* 0x040fe2000f8e0206 */
[----:B------:R-:W-:Y:S04]  /*0a30*/  BSSY.RECONVERGENT B0, `(.L_x_24) ;  /* 0x0000013000007945 */ /* 0x000fe80003800200 */
[----:B------:R-:W-:Y:S01]  /*0a40*/  BSSY.RELIABLE B3, `(.L_x_25) ;  /* 0x000000f000037945 */ /* 0x000fe20003800100 */
[----:B-1----:R-:W-:Y:S01]  /*0a50*/  IMAD.WIDE.U32 R10, R0, 0x4, R10 ;  /* 0x00000004000a7825 */ /* 0x002fe200078e000a */
[----:B---3--:R-:W-:-:S03]  /*0a60*/  ISETP.NE.AND P1, PT, R20, R7, PT ;  /* 0x000000071400720c */ /* 0x008fc60003f25270 */
[----:B--2---:R-:W-:-:S10]  /*0a70*/  IMAD.WIDE R20, R9, 0x4, R16 ;  /* 0x0000000409147825 */ /* 0x004fd400078e0210 */
        /* <DEDUP_REMOVED lines=11> */
.L_x_26:
[----:B------:R-:W-:Y:S05]  /*0b30*/  BSYNC.RELIABLE B3 ;  /* 0x0000000000037941 */ /* 0x000fea0003800100 */
.L_x_25:
[----:B------:R-:W2:Y:S02]  /*0b40*/  LDG.E R21, desc[UR16][R20.64+0x4] ;  /* 0x0000041014157981 */ /* 0x000ea4000c1e1900 */
[----:B--2---:R-:W-:-:S07]  /*0b50*/  VIMNMX R8, PT, PT, R8, R21, !PT ;  /* 0x0000001508087248 */ /* 0x004fce0007fe0100 */
.L_x_27:
[----:B------:R-:W-:Y:S05]  /*0b60*/  BSYNC.RECONVERGENT B0 ;  /* 0x0000000000007941 */ /* 0x000fea0003800200 */
.L_x_24:
[----:B------:R-:W-:-:S13]  /*0b70*/  ISETP.NE.AND P1, PT, R4, 0x1, PT ;  /* 0x000000010400780c */ /* 0x000fda0003f25270 */
[----:B------:R-:W-:Y:S05]  /*0b80*/  @!P1 BRA `(.L_x_4) ;  /* 0x0000000000ac9947 */ /* 0x000fea0003800000 */
[----:B------:R-:W2:Y:S01]  /*0b90*/  LDG.E R20, desc[UR16][R18.64+0x4] ;  /* 0x0000041012147981 */ /* 0x000ea2000c1e1900 */
[----:B------:R-:W-:Y:S01]  /*0ba0*/  VIADD R21, R9, UR4 ;  /* 0x0000000409157c36 */ /* 0x000fe20008000000 */
[----:B------:R-:W-:Y:S04]  /*0bb0*/  BSSY.RECONVERGENT B0, `(.L_x_28) ;  /* 0x0000012000007945 */ /* 0x000fe80003800200 */
[----:B------:R-:W-:Y:S01]  /*0bc0*/  BSSY.RELIABLE B3, `(.L_x_29) ;  /* 0x000000e000037945 */ /* 0x000fe20003800100 */
[----:B--2---:R-:W-:Y:S01]  /*0bd0*/  ISETP.NE.AND P1, PT, R20, R7, PT ;  /* 0x000000071400720c */ /* 0x004fe20003f25270 */
[----:B------:R-:W-:-:S12]  /*0be0*/  IMAD.WIDE R20, R21, 0x4, R16 ;  /* 0x0000000415147825 */ /* 0x000fd800078e0210 */
        /* <DEDUP_REMOVED lines=11> */
.L_x_30:
[----:B------:R-:W-:Y:S05]  /*0ca0*/  BSYNC.RELIABLE B3 ;  /* 0x0000000000037941 */ /* 0x000fea0003800100 */
.L_x_29:
[----:B------:R-:W2:Y:S02]  /*0cb0*/  LDG.E R21, desc[UR16][R20.64+0x4] ;  /* 0x0000041014157981 */ /* 0x000ea4000c1e1900 */
[----:B--2---:R-:W-:-:S07]  /*0cc0*/  VIMNMX R8, PT, PT, R8, R21, !PT ;  /* 0x0000001508087248 */ /* 0x004fce0007fe0100 */
.L_x_31:
[----:B------:R-:W-:Y:S05]  /*0cd0*/  BSYNC.RECONVERGENT B0 ;  /* 0x0000000000007941 */ /* 0x000fea0003800200 */
.L_x_28:
[----:B------:R-:W-:-:S13]  /*0ce0*/  ISETP.NE.AND P1, PT, R4, 0x2, PT ;  /* 0x000000020400780c */ /* 0x000fda0003f25270 */
[----:B------:R-:W-:Y:S05]  /*0cf0*/  @!P1 BRA `(.L_x_4) ;  /* 0x0000000000509947 */ /* 0x000fea0003800000 */
[----:B------:R-:W2:Y:S01]  /*0d00*/  LDG.E R18, desc[UR16][R18.64+0x8] ;  /* 0x0000081012127981 */ /* 0x000ea2000c1e1900 */
[----:B------:R-:W-:Y:S01]  /*0d10*/  VIADD R9, R0, 0x2 ;  /* 0x0000000200097836 */ /* 0x000fe20000000000 */
[----:B------:R-:W-:Y:S03]  /*0d20*/  BSSY.RELIABLE B0, `(.L_x_32) ;  /* 0x000000f000007945 */ /* 0x000fe60003800100 */
        /* <DEDUP_REMOVED lines=14> */
.L_x_33:
[----:B------:R-:W-:Y:S05]  /*0e10*/  BSYNC.RELIABLE B0 ;  /* 0x0000000000007941 */ /* 0x000fea0003800100 */
.L_x_32:
[----:B------:R-:W2:Y:S02]  /*0e20*/  LDG.E R17, desc[UR16][R16.64+0x4] ;  /* 0x0000041010117981 */ /* 0x000ea4000c1e1900 */
[----:B--2---:R-:W-:-:S07]  /*0e30*/  VIMNMX R8, PT, PT, R8, R17, !PT ;  /* 0x0000001108087248 */ /* 0x004fce0007fe0100 */
.L_x_4:
[----:B------:R-:W-:Y:S05]  /*0e40*/  BSYNC.RECONVERGENT B1 ;  /* 0x0000000000017941 */ /* 0x000fea0003800200 */
.L_x_3:
[----:B------:R-:W0:Y:S01]  /*0e50*/  LDC.64 R10, c[0x0][0x3a8] ;  /* 0x0000ea00ff0a7b82 */ /* 0x000e220000000a00 */
[----:B------:R-:W-:Y:S02]  /*0e60*/  IMAD R9, R2, UR4, R7 ;  /* 0x0000000402097c24 */ /* 0x000fe4000f8e0207 */
[----:B------:R-:W-:-:S04]  /*0e70*/  IMAD.MOV.U32 R2, RZ, RZ, 0x4 ;  /* 0x00000004ff027424 */ /* 0x000fc800078e00ff */
[----:B------:R-:W-:-:S04]  /*0e80*/  IMAD.WIDE R2, R3, R2, UR6 ;  /* 0x0000000603027e25 */ /* 0x000fc8000f8e0202 */
[----:B0-----:R-:W-:-:S05]  /*0e90*/  IMAD.WIDE R10, R9, 0x4, R10 ;  /* 0x00000004090a7825 */ /* 0x001fca00078e020a */
[----:B------:R0:W-:Y:S04]  /*0ea0*/  STG.E desc[UR16][R10.64], R8 ;  /* 0x000000080a007986 */ /* 0x0001e8000c101910 */
[----:B------:R0:W-:Y:S02]  /*0eb0*/  STG.E desc[UR16][R2.64], R8 ;  /* 0x0000000802007986 */ /* 0x0001e4000c101910 */
.L_x_2:
[----:B------:R-:W-:Y:S05]  /*0ec0*/  BSYNC.RECONVERGENT B2 ;  /* 0x0000000000027941 */ /* 0x000fea0003800200 */
.L_x_1:
[----:B------:R-:W-:Y:S05]  /*0ed0*/  WARPSYNC.ALL ;  /* 0x0000000000007948 */ /* 0x000fea0003800000 */
[----:B------:R-:W-:Y:S05]  /*0ee0*/  @P0 BRA `(.L_x_34) ;  /* 0xfffffff000d80947 */ /* 0x000fea000383ffff */
[----:B------:R-:W-:Y:S05]  /*0ef0*/  EXIT ;  /* 0x000000000000794d */ /* 0x000fea0003800000 */
.L_x_0:
[----:B------:R-:W-:-:S06]  /*0f00*/  UISETP.GE.AND UP0, UPT, UR18, 0x1, UPT ;  /* 0x000000011200788c */ /* 0x000fcc000bf06270 */
[----:B------:R-:W-:-:S13]  /*0f10*/  PLOP3.LUT P0, PT, PT, PT, UP0, 0x80, 0x8 ;  /* 0x000000000008781c */ /* 0x000fda0003f0f008 */
[----:B------:R-:W-:Y:S05]  /*0f20*/  @!P0 EXIT ;  /* 0x000000000000894d */ /* 0x000fea0003800000 */
[----:B------:R-:W0:Y:S01]  /*0f30*/  S2R R9, SR_TID.X ;  /* 0x0000000000097919 */ /* 0x000e220000002100 */
[----:B------:R-:W1:Y:S01]  /*0f40*/  LDC R7, c[0x0][0x360] ;  /* 0x0000d800ff077b82 */ /* 0x000e620000000800 */
[----:B------:R-:W-:Y:S01]  /*0f50*/  IMAD.U32 R4, RZ, RZ, UR14 ;  /* 0x0000000eff047e24 */ /* 0x000fe2000f8e00ff */
[----:B------:R-:W-:Y:S01]  /*0f60*/  UMOV UR4, URZ ;  /* 0x000000ff00047c82 */ /* 0x000fe20008000000 */
[----:B------:R-:W-:-:S05]  /*0f70*/  IMAD.U32 R5, RZ, RZ, UR15 ;  /* 0x0000000fff057e24 */ /* 0x000fca000f8e00ff */
[----:B------:R-:W2:Y:S08]  /*0f80*/  LDC R8, c[0x0][0x3b8] ;  /* 0x0000ee00ff087b82 */ /* 0x000eb00000000800 */
[----:B------:R-:W3:Y:S01]  /*0f90*/  LDC.64 R18, c[0x0][0x3b0] ;  /* 0x0000ec00ff127b82 */ /* 0x000ee20000000a00 */
[----:B0-----:R-:W-:Y:S02]  /*0fa0*/  VIADD R2, R9, UR19 ;  /* 0x0000001309027c36 */ /* 0x001fe40008000000 */
[----:B-1----:R-:W-:-:S02]  /*0fb0*/  IMAD R3, R7, UR13, R9 ;  /* 0x0000000d07037c24 */ /* 0x002fc4000f8e0209 */
[----:B--2---:R-:W-:Y:S01]  /*0fc0*/  IMAD.IADD R0, R9, 0x1, R8 ;  /* 0x0000000109007824 */ /* 0x004fe200078e0208 */
[----:B------:R-:W-:Y:S01]  /*0fd0*/  LOP3.LUT R2, R2, 0x3, RZ, 0xc0, !PT ;  /* 0x0000000302027812 */ /* 0x000fe200078ec0ff */
[----:B------:R-:W-:Y:S01]  /*0fe0*/  VIADD R24, R8, 0x1 ;  /* 0x0000000108187836 */ /* 0x000fe20000000000 */
[----:B------:R-:W-:Y:S01]  /*0ff0*/  IADD3 R5, PT, PT, R3, -0x1, RZ ;  /* 0xffffffff03057810 */ /* 0x000fe20007ffe0ff */
[----:B------:R-:W-:Y:S01]  /*1000*/  IMAD R0, R7, UR13, R0 ;  /* 0x0000000d07007c24 */ /* 0x000fe2000f8e0200 */
[----:B------:R-:W-:Y:S01]  /*1010*/  IADD3 R6, PT, PT, R2, -UR19, -R4 ;  /* 0x8000001302067c10 */ /* 0x000fe2000fffe804 */
[C---:B------:R-:W-:Y:S01]  /*1020*/  IMAD R28, R8.reuse, 0x3, R3 ;  /* 0x00000003081c7824 */ /* 0x040fe200078e0203 */
[----:B------:R-:W-:Y:S01]  /*1030*/  LEA R4, R8, 0x4, 0x2 ;  /* 0x0000000408047811 */ /* 0x000fe200078e10ff */
[----:B---3--:R-:W-:-:S04]  /*1040*/  IMAD.WIDE R18, R5, 0x4, R18 ;  /* 0x0000000405127825 */ /* 0x008fc800078e0212 */
[----:B------:R-:W-:Y:S02]  /*1050*/  IMAD R27, R8, 0x2, R3 ;  /* 0x00000002081b7824 */ /* 0x000fe400078e0203 */
[----:B------:R-:W-:-:S07]  /*1060*/  IMAD.IADD R5, R6, 0x1, -R9 ;  /* 0x0000000106057824 */ /* 0x000fce00078e0a09 */
.L_x_66:
[----:B0-----:R-:W0:Y:S01]  /*1070*/  S2R R7, SR_TID.X ;  /* 0x0000000000077919 */ /* 0x001e220000002100 */
[----:B------:R-:W-:Y:S01]  /*1080*/  IMAD.U32 R6, RZ, RZ, UR4 ;  /* 0x00000004ff067e24 */ /* 0x000fe2000f8e00ff */
[----:B------:R-:W-:Y:S01]  /*1090*/  BSSY.RECONVERGENT B1, `(.L_x_35) ;  /* 0x00000cc000017945 */ /* 0x000fe20003800200 */
[----:B------:R-:W-:Y:S02]  /*10a0*/  IMAD.MOV.U32 R25, RZ, RZ, RZ ;  /* 0x000000ffff197224 */ /* 0x000fe400078e00ff */
[----:B0-----:R-:W-:-:S04]  /*10b0*/  IMAD R6, R6, 0x80, R7 ;  /* 0x0000008006067824 */ /* 0x001fc800078e0207 */
[----:B------:R-:W-:-:S05]  /*10c0*/  VIADD R9, R6, UR11 ;  /* 0x0000000b06097c36 */ /* 0x000fca0008000000 */
[----:B------:R-:W-:-:S13]  /*10d0*/  ISETP.GE.AND P0, PT, R9, 0x1, PT ;  /* 0x000000010900780c */ /* 0x000fda0003f06270 */
[----:B------:R-:W-:Y:S05]  /*10e0*/  @!P0 BRA `(.L_x_36) ;  /* 0x0000000c00188947 */ /* 0x000fea0003800000 */
[----:B------:R-:W-:Y:S01]  /*10f0*/  IADD3 R7, PT, PT, R7, UR11, RZ ;  /* 0x0000000b07077c10 */ /* 0x000fe2000fffe0ff */
[----:B------:R-:W-:Y:S01]  /*1100*/  IMAD.U32 R6, RZ, RZ, UR4 ;  /* 0x00000004ff067e24 */ /* 0x000fe2000f8e00ff */
[----:B------:R-:W0:Y:S01]  /*1110*/  LDC.64 R16, c[0x0][0x3a0] ;  /* 0x0000e800ff107b82 */ /* 0x000e220000000a00 */
[----:B------:R-:W-:Y:S01]  /*1120*/  BSSY.RECONVERGENT B0, `(.L_x_37) ;  /* 0x0000078000007945 */ /* 0x000fe20003800200 */
[----:B------:R-:W-:Y:S02]  /*1130*/  IMAD.MOV.U32 R25, RZ, RZ, RZ ;  /* 0x000000ffff197224 */ /* 0x000fe400078e00ff */
[----:B------:R-:W-:-:S04]  /*1140*/  IMAD R7, R6, 0x80, R7 ;  /* 0x0000008006077824 */ /* 0x000fc800078e0207 */
[----:B------:R-:W-:-:S05]  /*1150*/  VIADD R6, R7, 0xffffffff ;  /* 0xffffffff07067836 */ /* 0x000fca0000000000 */
[----:B------:R-:W-:Y:S01]  /*1160*/  ISETP.GE.U32.AND P0, PT, R6, 0x3, PT ;  /* 0x000000030600780c */ /* 0x000fe20003f06070 */
[----:B------:R-:W-:Y:S02]  /*1170*/  IMAD.MOV.U32 R6, RZ, RZ, RZ ;  /* 0x000000ffff067224 */ /* 0x000fe400078e00ff */
[----:B0-----:R-:W-:-:S10]  /*1180*/  IMAD.WIDE.U32 R16, R9, 0x4, R16 ;  /* 0x0000000409107825 */ /* 0x001fd400078e0010 */
[----:B------:R-:W-:Y:S05]  /*1190*/  @!P0 BRA `(.L_x_38) ;  /* 0x0000000400c08947 */ /* 0x000fea0003800000 */
[----:B------:R-:W0:Y:S01]  /*11a0*/  LDCU.128 UR12, c[0x0][0x390] ;  /* 0x00007200ff0c77ac */ /* 0x000e220008000c00 */
[----:B------:R-:W-:Y:S01]  /*11b0*/  MOV R10, UR4 ;  /* 0x00000004000a7c02 */ /* 0x000fe20008000f00 */
[----:B------:R-:W-:Y:S02]  /*11c0*/  IMAD.IADD R6, R7, 0x1, -R2 ;  /* 0x0000000107067824 */ /* 0x000fe400078e0a02 */
[----:B------:R-:W-:Y:S02]  /*11d0*/  VIADD R7, R3, 0x2 ;  /* 0x0000000203077836 */ /* 0x000fe40000000000 */
[----:B------:R-:W-:Y:S02]  /*11e0*/  IMAD R23, R10, -0x80, R5 ;  /* 0xffffff800a177824 */ /* 0x000fe400078e0205 */
[----:B------:R-:W-:Y:S02]  /*11f0*/  IMAD.MOV.U32 R25, RZ, RZ, RZ ;  /* 0x000000ffff197224 */ /* 0x000fe400078e00ff */
[----:B------:R-:W-:-:S02]  /*1200*/  IMAD.MOV.U32 R8, RZ, RZ, R0 ;  /* 0x000000ffff087224 */ /* 0x000fc400078e0000 */
[----:B------:R-:W-:Y:S02]  /*1210*/  IMAD.MOV.U32 R9, RZ, RZ, R27 ;  /* 0x000000ffff097224 */ /* 0x000fe400078e001b */
[----:B------:R-:W-:Y:S01]  /*1220*/  IMAD.MOV.U32 R22, RZ, RZ, R28 ;  /* 0x000000ffff167224 */ /* 0x000fe200078e001c */
[----:B0-----:R-:W-:Y:S02]  /*1230*/  UIADD3 UR9, UP0, UPT, UR12, 0x8, URZ ;  /* 0x000000080c097890 */ /* 0x001fe4000ff1e0ff */
[----:B------:R-:W-:Y:S02]  /*1240*/  UIADD3 UR5, UP1, UPT, UR14, 0x8, URZ ;  /* 0x000000080e057890 */ /* 0x000fe4000ff3e0ff */
[----:B------:R-:W-:Y:S02]  /*1250*/  UIADD3.X UR10, UPT, UPT, URZ, UR13, URZ, UP0, !UPT ;  /* 0x0000000dff0a7290 */ /* 0x000fe400087fe4ff */
[----:B------:R-:W-:Y:S01]  /*1260*/  UIADD3.X UR8, UPT, UPT, URZ, UR15, URZ, UP1, !UPT ;  /* 0x0000000fff087290 */ /* 0x000fe20008ffe4ff */
[----:B------:R-:W-:Y:S01]  /*1270*/  IMAD.U32 R14, RZ, RZ, UR9 ;  /* 0x00000009ff0e7e24 */ /* 0x000fe2000f8e00ff */
[----:B------:R-:W-:-:S02]  /*1280*/  MOV R10, UR5 ;  /* 0x00000005000a7c02 */ /* 0x000fc40008000f00 */
[----:B------:R-:W-:Y:S02]  /*1290*/  IMAD.U32 R15, RZ, RZ, UR10 ;  /* 0x0000000aff0f7e24 */ /* 0x000fe4000f8e00ff */
[----:B------:R-:W-:-:S07]  /*12a0*/  IMAD.U32 R11, RZ, RZ, UR8 ;  /* 0x00000008ff0b7e24 */ /* 0x000fce000f8e00ff */
.L_x_55:
[----:B------:R-:W2:Y:S01]  /*12b0*/  LDG.E R20, desc[UR16][R14.64+-0x8] ;  /* 0xfffff8100e147981 */ /* 0x000ea2000c1e1900 */
[----:B------:R-:W0:Y:S01]  /*12c0*/  LDC.64 R12, c[0x0][0x3a8] ;  /* 0x0000ea00ff0c7b82 */ /* 0x000e220000000a00 */
[----:B------:R-:W-:Y:S01]  /*12d0*/  VIADD R21, R7, 0xfffffffd ;  /* 0xfffffffd07157836 */ /* 0x000fe20000000000 */
[----:B------:R-:W-:Y:S04]  /*12e0*/  BSSY.RECONVERGENT B2, `(.L_x_39) ;  /* 0x0000012000027945 */ /* 0x000fe80003800200 */
[----:B------:R-:W-:Y:S01]  /*12f0*/  BSSY.RELIABLE B3, `(.L_x_40) ;  /* 0x000000e000037945 */ /* 0x000fe20003800100 */
[----:B--2---:R-:W-:Y:S01]  /*1300*/  ISETP.NE.AND P0, PT, R20, R3, PT ;  /* 0x000000031400720c */ /* 0x004fe20003f05270 */
[----:B0-----:R-:W-:-:S12]  /*1310*/  IMAD.WIDE R20, R21, 0x4, R12 ;  /* 0x0000000415147825 */ /* 0x001fd800078e020c */
        /* <DEDUP_REMOVED lines=11> */
.L_x_41:
[----:B------:R-:W-:Y:S05]  /*13d0*/  BSYNC.RELIABLE B3 ;  /* 0x0000000000037941 */ /* 0x000fea0003800100 */
.L_x_40:
[----:B------:R-:W2:Y:S02]  /*13e0*/  LDG.E R20, desc[UR16][R20.64+0x4] ;  /* 0x0000041014147981 */ /* 0x000ea4000c1e1900 */
[----:B--2---:R-:W-:-:S07]  /*13f0*/  VIMNMX R26, PT, PT, R20, R25, !PT ;  /* 0x00000019141a7248 */ /* 0x004fce0007fe0100 */
.L_x_42:
[----:B------:R-:W-:Y:S05]  /*1400*/  BSYNC.RECONVERGENT B2 ;  /* 0x0000000000027941 */ /* 0x000fea0003800200 */
.L_x_39:
[----:B------:R-:W2:Y:S01]  /*1410*/  LDG.E R20, desc[UR16][R14.64+-0x4] ;  /* 0xfffffc100e147981 */ /* 0x000ea2000c1e1900 */
        /* <DEDUP_REMOVED lines=15> */
.L_x_45:
[----:B------:R-:W-:Y:S05]  /*1510*/  BSYNC.RELIABLE B3 ;  /* 0x0000000000037941 */ /* 0x000fea0003800100 */
.L_x_44:
[----:B------:R-:W2:Y:S02]  /*1520*/  LDG.E R21, desc[UR16][R20.64+0x4] ;  /* 0x0000041014157981 */ /* 0x000ea4000c1e1900 */
[----:B--2---:R-:W-:-:S07]  /*1530*/  VIMNMX R25, PT, PT, R21, R26, !PT ;  /* 0x0000001a15197248 */ /* 0x004fce0007fe0100 */
.L_x_46:
[----:B------:R-:W-:Y:S05]  /*1540*/  BSYNC.RECONVERGENT B2 ;  /* 0x0000000000027941 */ /* 0x000fea0003800200 */
.L_x_43:
[----:B------:R-:W2:Y:S01]  /*1550*/  LDG.E R20, desc[UR16][R14.64] ;  /* 0x000000100e147981 */ /* 0x000ea2000c1e1900 */
[----:B------:R-:W-:Y:S01]  /*1560*/  VIADD R21, R9, 0x1 ;  /* 0x0000000109157836 */ /* 0x000fe20000000000 */
        /* <DEDUP_REMOVED lines=15> */
.L_x_49:
[----:B------:R-:W-:Y:S05]  /*1660*/  BSYNC.RELIABLE B3 ;  /* 0x0000000000037941 */ /* 0x000fea0003800100 */
.L_x_48:
[----:B------:R-:W2:Y:S02]  /*1670*/  LDG.E R20, desc[UR16][R20.64+0x4] ;  /* 0x0000041014147981 */ /* 0x000ea4000c1e1900 */
[----:B--2---:R-:W-:-:S07]  /*1680*/  VIMNMX R26, PT, PT, R20, R25, !PT ;  /* 0x00000019141a7248 */ /* 0x004fce0007fe0100 */
.L_x_50:
[----:B------:R-:W-:Y:S05]  /*1690*/  BSYNC.RECONVERGENT B2 ;  /* 0x0000000000027941 */ /* 0x000fea0003800200 */
.L_x_47:
[----:B------:R-:W2:Y:S01]  /*16a0*/  LDG.E R20, desc[UR16][R14.64+0x4] ;  /* 0x000004100e147981 */ /* 0x000ea2000c1e1900 */
[----:B------:R-:W-:Y:S01]  /*16b0*/  VIADD R21, R22, 0x2 ;  /* 0x0000000216157836 */ /* 0x000fe20000000000 */
        /* <DEDUP_REMOVED lines=15> */
.L_x_53:
[----:B------:R-:W-:Y:S05]  /*17b0*/  BSYNC.RELIABLE B3 ;  /* 0x0000000000037941 */ /* 0x000fea0003800100 */
.L_x_52:
[----:B------:R-:W2:Y:S02]  /*17c0*/  LDG.E R13, desc[UR16][R12.64+0x4] ;  /* 0x000004100c0d7981 */ /* 0x000ea4000c1e1900 */
[----:B--2---:R-:W-:-:S07]  /*17d0*/  VIMNMX R25, PT, PT, R13, R26, !PT ;  /* 0x0000001a0d197248 */ /* 0x004fce0007fe0100 */
.L_x_54:
[----:B------:R-:W-:Y:S05]  /*17e0*/  BSYNC.RECONVERGENT B2 ;  /* 0x0000000000027941 */ /* 0x000fea0003800200 */
.L_x_51:
[----:B------:R-:W-:Y:S01]  /*17f0*/  VIADD R23, R23, 0x4 ;  /* 0x0000000417177836 */ /* 0x000fe20000000000 */
[----:B------:R-:W-:Y:S01]  /*1800*/  IADD3 R10, P2, PT, R10, 0x10, RZ ;  /* 0x000000100a0a7810 */ /* 0x000fe20007f5e0ff */
[----:B------:R-:W-:Y:S01]  /*1810*/  IMAD.IADD R22, R4, 0x1, R22 ;  /* 0x0000000104167824 */ /* 0x000fe200078e0216 */
[----:B------:R-:W-:Y:S01]  /*1820*/  IADD3 R14, P1, PT, R14, 0x10, RZ ;  /* 0x000000100e0e7810 */ /* 0x000fe20007f3e0ff */
[C---:B------:R-:W-:Y:S01]  /*1830*/  IMAD.IADD R9, R4.reuse, 0x1, R9 ;  /* 0x0000000104097824 */ /* 0x040fe200078e0209 */
[----:B------:R-:W-:Y:S01]  /*1840*/  ISETP.NE.AND P0, PT, R23, RZ, PT ;  /* 0x000000ff1700720c */ /* 0x000fe20003f05270 */
[----:B------:R-:W-:Y:S01]  /*1850*/  IMAD.X R11, RZ, RZ, R11, P2 ;  /* 0x000000ffff0b7224 */ /* 0x000fe200010e060b */
[----:B------:R-:W-:Y:S01]  /*1860*/  IADD3.X R15, PT, PT, RZ, R15, RZ, P1, !PT ;  /* 0x0000000fff0f7210 */ /* 0x000fe20000ffe4ff */
[C---:B------:R-:W-:Y:S02]  /*1870*/  IMAD.IADD R8, R4.reuse, 0x1, R8 ;  /* 0x0000000104087824 */ /* 0x040fe400078e0208 */
[----:B------:R-:W-:-:S08]  /*1880*/  IMAD.IADD R7, R4, 0x1, R7 ;  /* 0x0000000104077824 */ /* 0x000fd000078e0207 */
[----:B------:R-:W-:Y:S05]  /*1890*/  @P0 BRA `(.L_x_55) ;  /* 0xfffffff800840947 */ /* 0x000fea000383ffff */
.L_x_38:
[----:B------:R-:W-:Y:S05]  /*18a0*/  BSYNC.RECONVERGENT B0 ;  /* 0x0000000000007941 */ /* 0x000fea0003800200 */
.L_x_37:
[----:B------:R-:W-:-:S13]  /*18b0*/  ISETP.NE.AND P0, PT, R2, RZ, PT ;  /* 0x000000ff0200720c */ /* 0x000fda0003f05270 */
[----:B------:R-:W-:Y:S05]  /*18c0*/  @!P0 BRA `(.L_x_36) ;  /* 0x0000000400208947 */ /* 0x000fea0003800000 */
[----:B------:R-:W0:Y:S08]  /*18d0*/  LDC.64 R12, c[0x0][0x390] ;  /* 0x0000e400ff0c7b82 */ /* 0x000e300000000a00 */
[----:B------:R-:W1:Y:S08]  /*18e0*/  LDC.64 R8, c[0x0][0x398] ;  /* 0x0000e600ff087b82 */ /* 0x000e700000000a00 */
[----:B------:R-:W2:Y:S01]  /*18f0*/  LDC.64 R10, c[0x0][0x3a8] ;  /* 0x0000ea00ff0a7b82 */ /* 0x000ea20000000a00 */
[----:B0-----:R-:W-:-:S05]  /*1900*/  IMAD.WIDE.U32 R12, R6, 0x4, R12 ;  /* 0x00000004060c7825 */ /* 0x001fca00078e000c */
[----:B------:R-:W3:Y:S01]  /*1910*/  LDG.E R14, desc[UR16][R12.64] ;  /* 0x000000100c0e7981 */ /* 0x000ee2000c1e1900 */
[----:B------:R-:W-:Y:S01]  /*1920*/  VIADD R7, R3, 0xffffffff ;  /* 0xffffffff03077836 */ /* 0x000fe20000000000 */
[----:B------:R-:W-:Y:S04]  /*1930*/  BSSY.RECONVERGENT B0, `(.L_x_56) ;  /* 0x0000014000007945 */ /* 0x000fe80003800200 */
[----:B------:R-:W-:Y:S01]  /*1940*/  BSSY.RELIABLE B2, `(.L_x_57) ;  /* 0x0000010000027945 */ /* 0x000fe20003800100 */
[----:B-1----:R-:W-:-:S04]  /*1950*/  IMAD.WIDE.U32 R8, R6, 0x4, R8 ;  /* 0x0000000406087825 */ /* 0x002fc800078e0008 */
[----:B------:R-:W-:Y:S01]  /*1960*/  IMAD R21, R24, R6, R7 ;  /* 0x0000000618157224 */ /* 0x000fe200078e0207 */
        /* <DEDUP_REMOVED lines=13> */
.L_x_58:
[----:B------:R-:W-:Y:S05]  /*1a40*/  BSYNC.RELIABLE B2 ;  /* 0x0000000000027941 */ /* 0x000fea0003800100 */
.L_x_57:
[----:B------:R-:W2:Y:S02]  /*1a50*/  LDG.E R14, desc[UR16][R14.64+0x4] ;  /* 0x000004100e0e7981 */ /* 0x000ea4000c1e1900 */
[----:B--2---:R-:W-:-:S07]  /*1a60*/  VIMNMX R25, PT, PT, R25, R14, !PT ;  /* 0x0000000e19197248 */ /* 0x004fce0007fe0100 */
.L_x_59:
[----:B------:R-:W-:Y:S05]  /*1a70*/  BSYNC.RECONVERGENT B0 ;  /* 0x0000000000007941 */ /* 0x000fea0003800200 */
.L_x_56:
[----:B------:R-:W-:-:S13]  /*1a80*/  ISETP.NE.AND P0, PT, R2, 0x1, PT ;  /* 0x000000010200780c */ /* 0x000fda0003f05270 */
[----:B------:R-:W-:Y:S05]  /*1a90*/  @!P0 BRA `(.L_x_36) ;  /* 0x0000000000ac8947 */ /* 0x000fea0003800000 */
[----:B------:R-:W2:Y:S01]  /*1aa0*/  LDG.E R14, desc[UR16][R12.64+0x4] ;  /* 0x000004100c0e7981 */ /* 0x000ea2000c1e1900 */
[----:B------:R-:W-:Y:S01]  /*1ab0*/  IADD3 R15, PT, PT, R24, R21, RZ ;  /* 0x00000015180f7210 */ /* 0x000fe20007ffe0ff */
        /* <DEDUP_REMOVED lines=15> */
.L_x_62:
[----:B------:R-:W-:Y:S05]  /*1bb0*/  BSYNC.RELIABLE B2 ;  /* 0x0000000000027941 */ /* 0x000fea0003800100 */
.L_x_61:
[----:B------:R-:W2:Y:S02]  /*1bc0*/  LDG.E R14, desc[UR16][R14.64+0x4] ;  /* 0x000004100e0e7981 */ /* 0x000ea4000c1e1900 */
[----:B--2---:R-:W-:-:S07]  /*1bd0*/  VIMNMX R25, PT, PT, R25, R14, !PT ;  /* 0x0000000e19197248 */ /* 0x004fce0007fe0100 */
.L_x_63:
[----:B------:R-:W-:Y:S05]  /*1be0*/  BSYNC.RECONVERGENT B0 ;  /* 0x0000000000007941 */ /* 0x000fea0003800200 */
.L_x_60:
[----:B------:R-:W-:-:S13]  /*1bf0*/  ISETP.NE.AND P0, PT, R2, 0x2, PT ;  /* 0x000000020200780c */ /* 0x000fda0003f05270 */
[----:B------:R-:W-:Y:S05]  /*1c00*/  @!P0 BRA `(.L_x_36) ;  /* 0x0000000000508947 */ /* 0x000fea0003800000 */
[----:B------:R-:W2:Y:S01]  /*1c10*/  LDG.E R12, desc[UR16][R12.64+0x8] ;  /* 0x000008100c0c7981 */ /* 0x000ea2000c1e1900 */
[----:B------:R-:W-:Y:S01]  /*1c20*/  VIADD R6, R6, 0x2 ;  /* 0x0000000206067836 */ /* 0x000fe20000000000 */
[----:B------:R-:W-:Y:S03]  /*1c30*/  BSSY.RELIABLE B0, `(.L_x_64) ;  /* 0x000000f000007945 */ /* 0x000fe60003800100 */
[----:B------:R-:W-:-:S04]  /*1c40*/  IMAD R7, R24, R6, R7 ;  /* 0x0000000618077224 */ /* 0x000fc800078e0207 */
        /* <DEDUP_REMOVED lines=13> */
.L_x_65:
[----:B------:R-:W-:Y:S05]  /*1d20*/  BSYNC.RELIABLE B0 ;  /* 0x0000000000007941 */ /* 0x000fea0003800100 */
.L_x_64:
[----:B------:R-:W2:Y:S02]  /*1d30*/  LDG.E R10, desc[UR16][R10.64+0x4] ;  /* 0x000004100a0a7981 */ /* 0x000ea4000c1e1900 */
[----:B--2---:R-:W-:-:S07]  /*1d40*/  VIMNMX R25, PT, PT, R25, R10, !PT ;  /* 0x0000000a19197248 */ /* 0x004fce0007fe0100 */
.L_x_36:
[----:B------:R-:W-:Y:S05]  /*1d50*/  BSYNC.RECONVERGENT B1 ;  /* 0x0000000000017941 */ /* 0x000fea0003800200 */
.L_x_35:
[----:B------:R-:W-:Y:S05]  /*1d60*/  WARPSYNC.ALL ;  /* 0x0000000000007948 */ /* 0x000fea0003800000 */
[----:B------:R-:W0:Y:S01]  /*1d70*/  S2R R9, SR_TID.X ;  /* 0x0000000000097919 */ /* 0x000e220000002100 */
[----:B------:R-:W1:Y:S01]  /*1d80*/  LDCU UR8, c[0x0][0x388] ;  /* 0x00007100ff0877ac */ /* 0x000e620008000800 */
[----:B------:R-:W2:Y:S01]  /*1d90*/  LDC.64 R6, c[0x0][0x3a8] ;  /* 0x0000ea00ff067b82 */ /* 0x000ea20000000a00 */
[----:B------:R-:W-:Y:S01]  /*1da0*/  IMAD.U32 R8, RZ, RZ, UR4 ;  /* 0x00000004ff087e24 */ /* 0x000fe2000f8e00ff */
[----:B------:R-:W-:Y:S01]  /*1db0*/  UIADD3 UR5, UPT, UPT, UR4, 0x1, URZ ;  /* 0x0000000104057890 */ /* 0x000fe2000fffe0ff */
[----:B------:R-:W-:-:S03]  /*1dc0*/  IMAD.MOV.U32 R11, RZ, RZ, 0x4 ;  /* 0x00000004ff0b7424 */ /* 0x000fc600078e00ff */
[----:B-1----:R-:W-:-:S06]  /*1dd0*/  UISETP.NE.AND UP0, UPT, UR5, UR8, UPT ;  /* 0x000000080500728c */ /* 0x002fcc000bf05270 */
[----:B------:R-:W-:Y:S01]  /*1de0*/  PLOP3.LUT P0, PT, PT, PT, UP0, 0x80, 0x8 ;  /* 0x000000000008781c */ /* 0x000fe20003f0f008 */
[----:B0-----:R-:W-:-:S04]  /*1df0*/  IMAD R8, R8, 0x80, R9 ;  /* 0x0000008008087824 */ /* 0x001fc800078e0209 */
[----:B------:R-:W-:-:S04]  /*1e00*/  VIADD R9, R8, UR11 ;  /* 0x0000000b08097c36 */ /* 0x000fc80008000000 */
[----:B------:R-:W-:-:S04]  /*1e10*/  IMAD R9, R24, R9, R3 ;  /* 0x0000000918097224 */ /* 0x000fc800078e0203 */
[----:B--2---:R-:W-:-:S04]  /*1e20*/  IMAD.WIDE R6, R9, 0x4, R6 ;  /* 0x0000000409067825 */ /* 0x004fc800078e0206 */
[----:B------:R-:W-:Y:S01]  /*1e30*/  IMAD.WIDE R8, R8, R11, UR6 ;  /* 0x0000000608087e25 */ /* 0x000fe2000f8e020b */
[----:B------:R0:W-:Y:S04]  /*1e40*/  STG.E desc[UR16][R6.64], R25 ;  /* 0x0000001906007986 */ /* 0x0001e8000c101910 */
[----:B------:R0:W-:Y:S01]  /*1e50*/  STG.E desc[UR16][R8.64], R25 ;  /* 0x0000001908007986 */ /* 0x0001e2000c101910 */
[----:B------:R-:W-:Y:S05]  /*1e60*/  @!P0 EXIT ;  /* 0x000000000000894d */ /* 0x000fea0003800000 */
[----:B------:R-:W-:Y:S01]  /*1e70*/  UMOV UR4, UR5 ;  /* 0x0000000500047c82 */ /* 0x000fe20008000000 */
[----:B------:R-:W-:Y:S05]  /*1e80*/  BRA `(.L_x_66) ;  /* 0xfffffff000787947 */ /* 0x000fea000383ffff */
.L_x_67:
[----:B------:R-:W-:-:S00]  /*1e90*/  BRA `(.L_x_67) ;  /* 0xfffffffc00fc7947 */ /* 0x000fc0000383ffff */
[----:B------:R-:W-:-:S00]  /*1ea0*/  NOP ;  /* 0x0000000000007918 */ /* 0x000fc00000000000 */
        /* <DEDUP_REMOVED lines=13> */
.L_x_139:


//--------------------- .text._ZN3cub18CUB_300001_SM_10006detail9transform16transform_kernelINS2_10policy_hubILb1EN4cuda3std3__45tupleIJN6thrust24THRUST_300001_SM_1000_NS17counting_iteratorIiNSA_11use_defaultESC_SC_EEEEEE10policy1000Ei13UpdateFunctorNSA_6detail15normal_iteratorINSA_10device_ptrIiEEEEJSD_EEEvT0_iT1_T2_DpNS2_10kernel_argIT3_EE --------------------------
	.section	.text._ZN3cub18CUB_300001_SM_10006detail9transform16transform_kernelINS2_10policy_hubILb1EN4cuda3std3__45tupleIJN6thrust24THRUST_300001_SM_1000_NS17counting_iteratorIiNSA_11use_defaultESC_SC_EEEEEE10policy1000Ei13UpdateFunctorNSA_6detail15normal_iteratorINSA_10device_ptrIiEEEEJSD_EEEvT0_iT1_T2_DpNS2_10kernel_argIT3_EE,"ax",@progbits
	.align	128
        .global         _ZN3cub18CUB_300001_SM_10006detail9transform16transform_kernelINS2_10policy_hubILb1EN4cuda3std3__45tupleIJN6thrust24THRUST_300001_SM_1000_NS17counting_iteratorIiNSA_11use_defaultESC_SC_EEEEEE10policy1000Ei13UpdateFunctorNSA_6detail15normal_iteratorINSA_10device_ptrIiEEEEJSD_EEEvT0_iT1_T2_DpNS2_10kernel_argIT3_EE
        .type           _ZN3cub18CUB_300001_SM_10006detail9transform16transform_kernelINS2_10policy_hubILb1EN4cuda3std3__45tupleIJN6thrust24THRUST_300001_SM_1000_NS17counting_iteratorIiNSA_11use_defaultESC_SC_EEEEEE10policy1000Ei13UpdateFunctorNSA_6detail15normal_iteratorINSA_10device_ptrIiEEEEJSD_EEEvT0_iT1_T2_DpNS2_10kernel_argIT3_EE,@function
        .size           _ZN3cub18CUB_300001_SM_10006detail9transform16transform_kernelINS2_10policy_hubILb1EN4cuda3std3__45tupleIJN6thrust24THRUST_300001_SM_1000_NS17counting_iteratorIiNSA_11use_defaultESC_SC_EEEEEE10policy1000Ei13UpdateFunctorNSA_6detail15normal_iteratorINSA_10device_ptrIiEEEEJSD_EEEvT0_iT1_T2_DpNS2_10kernel_argIT3_EE,(.L_x_140 - _ZN3cub18CUB_300001_SM_10006detail9transform16transform_kernelINS2_10policy_hubILb1EN4cuda3std3__45tupleIJN6thrust24THRUST_300001_SM_1000_NS17counting_iteratorIiNSA_11use_defaultESC_SC_EEEEEE10policy1000Ei13UpdateFunctorNSA_6detail15normal_iteratorINSA_10device_ptrIiEEEEJSD_EEEvT0_iT1_T2_DpNS2_10kernel_argIT3_EE)
        .other          _ZN3cub18CUB_300001_SM_10006detail9transform16transform_kernelINS2_10policy_hubILb1EN4cuda3std3__45tupleIJN6thrust24THRUST_300001_SM_1000_NS17counting_iteratorIiNSA_11use_defaultESC_SC_EEEEEE10policy1000Ei13UpdateFunctorNSA_6detail15normal_iteratorINSA_10device_ptrIiEEEEJSD_EEEvT0_iT1_T2_DpNS2_10kernel_argIT3_EE,@"STO_CUDA_ENTRY STV_DEFAULT"
_ZN3cub18CUB_300001_SM_10006detail9transform16transform_kernelINS2_10policy_hubILb1EN4cuda3std3__45tupleIJN6thrust24THRUST_300001_SM_1000_NS17counting_iteratorIiNSA_11use_defaultESC_SC_EEEEEE10policy1000Ei13UpdateFunctorNSA_6detail15normal_iteratorINSA_10device_ptrIiEEEEJSD_EEEvT0_iT1_T2_DpNS2_10kernel_argIT3_EE:
.text._ZN3cub18CUB_300001_SM_10006detail9transform16transform_kernelINS2_10policy_hubILb1EN4cuda3std3__45tupleIJN6thrust24THRUST_300001_SM_1000_NS17counting_iteratorIiNSA_11use_defaultESC_SC_EEEEEE10policy1000Ei13UpdateFunctorNSA_6detail15normal_iteratorINSA_10device_ptrIiEEEEJSD_EEEvT0_iT1_T2_DpNS2_10kernel_argIT3_EE:
[----:B------:R-:W0:Y:S08]  /*0000*/  LDC R1, c[0x0][0x37c] ;  /* 0x0000df00ff017b82 */ /* 0x000e300000000800 */
[----:B------:R-:W1:Y:S01]  /*0010*/  LDC.64 R6, c[0x0][0x380] ;  /* 0x0000e000ff067b82 */ /* 0x000e620000000a00 */
[----:B------:R-:W2:Y:S01]  /*0020*/  LDCU UR6, c[0x0][0x3c0] ;  /* 0x00007800ff0677ac */ /* 0x000ea20008000800 */
[----:B0-----:R-:W-:Y:S01]  /*0030*/  VIADD R1, R1, 0xfffffff8 ;  /* 0xfffffff801017836 */ /* 0x001fe20000000000 */
[----:B------:R-:W0:Y:S05]  /*0040*/  LDCU.64 UR12, c[0x0][0x358] ;  /* 0x00006b00ff0c77ac */ /* 0x000e2a0008000a00 */
[----:B------:R-:W3:Y:S08]  /*0050*/  S2UR UR5, SR_CTAID.X ;  /* 0x00000000000579c3 */ /* 0x000ef00000002500 */
[----:B------:R-:W4:Y:S01]  /*0060*/  LDC.64 R18, c[0x0][0x3b8] ;  /* 0x0000ee00ff127b82 */ /* 0x000f220000000a00 */
[----:B-1----:R-:W-:-:S04]  /*0070*/  IMAD.SHL.U32 R28, R7, 0x80, RZ ;  /* 0x00000080071c7824 */ /* 0x002fc800078e00ff */
[----:B---3--:R-:W-:-:S04]  /*0080*/  IMAD R5, R28, UR5, RZ ;  /* 0x000000051c057c24 */ /* 0x008fc8000f8e02ff */
[----:B------:R-:W-:Y:S02]  /*0090*/  IMAD.IADD R3, R6, 0x1, -R5 ;  /* 0x0000000106037824 */ /* 0x000fe400078e0a05 */
[----:B----4-:R-:W-:-:S03]  /*00a0*/  IMAD.WIDE R18, R5, 0x4, R18 ;  /* 0x0000000405127825 */ /* 0x010fc600078e0212 */
[CC--:B------:R-:W-:Y:S02]  /*00b0*/  ISETP.GT.AND P0, PT, R28.reuse, R3.reuse, PT ;  /* 0x000000031c00720c */ /* 0x0c0fe40003f04270 */
[----:B------:R-:W-:Y:S01]  /*00c0*/  VIMNMX R28, PT, PT, R28, R3, PT ;  /* 0x000000031c1c7248 */ /* 0x000fe20003fe0100 */
[----:B--2---:R-:W-:-:S10]  /*00d0*/  VIADD R3, R5, UR6 ;  /* 0x0000000605037c36 */ /* 0x004fd40008000000 */
[----:B0-----:R-:W-:Y:S05]  /*00e0*/  @P0 BRA `(.L_x_68) ;  /* 0x0000000c00540947 */ /* 0x001fea0003800000 */
[----:B------:R-:W-:-:S13]  /*00f0*/  ISETP.GE.AND P0, PT, R7, 0x1, PT ;  /* 0x000000010700780c */ /* 0x000fda0003f06270 */
[----:B------:R-:W-:Y:S05]  /*0100*/  @!P0 EXIT ;  /* 0x000000000000894d */ /* 0x000fea0003800000 */
[----:B------:R-:W0:Y:S01]  /*0110*/  S2R R23, SR_TID.X ;  /* 0x0000000000177919 */ /* 0x000e220000002100 */
[----:B------:R-:W0:Y:S01]  /*0120*/  LDC R8, c[0x0][0x360] ;  /* 0x0000d800ff087b82 */ /* 0x000e220000000800 */
[----:B------:R-:W1:Y:S01]  /*0130*/  LDCU UR4, c[0x0][0x3b0] ;  /* 0x00007600ff0477ac */ /* 0x000e620008000800 */
[----:B------:R-:W-:-:S06]  /*0140*/  IMAD.MOV.U32 R6, RZ, RZ, RZ ;  /* 0x000000ffff067224 */ /* 0x000fcc00078e00ff */
[----:B------:R-:W2:Y:S01]  /*0150*/  LDC.64 R12, c[0x0][0x3a8] ;  /* 0x0000ea00ff0c7b82 */ /* 0x000ea20000000a00 */
[----:B-1----:R-:W-:Y:S01]  /*0160*/  UIADD3 UR4, UPT, UPT, UR4, 0x1, URZ ;  /* 0x0000000104047890 */ /* 0x002fe2000fffe0ff */
[----:B0-----:R-:W-:Y:S01]  /*0170*/  IMAD R8, R8, UR5, R23 ;  /* 0x0000000508087c24 */ /* 0x001fe2000f8e0217 */
[----:B------:R-:W-:Y:S01]  /*0180*/  IADD3 R28, PT, PT, R3, R23, RZ ;  /* 0x00000017031c7210 */ /* 0x000fe20007ffe0ff */
[----:B------:R-:W-:Y:S02]  /*0190*/  VIADD R5, R23, UR6 ;  /* 0x0000000617057c36 */ /* 0x000fe40008000000 */
[----:B------:R-:W-:-:S03]  /*01a0*/  VIADD R7, R8, 0xffffffff ;  /* 0xffffffff08077836 */ /* 0x000fc60000000000 */
[----:B------:R-:W-:Y:S01]  /*01b0*/  LOP3.LUT R5, R5, 0x3, RZ, 0xc0, !PT ;  /* 0x0000000305057812 */ /* 0x000fe200078ec0ff */
[----:B--2---:R-:W-:-:S07]  /*01c0*/  IMAD.WIDE R12, R7, 0x4, R12 ;  /* 0x00000004070c7825 */ /* 0x004fce00078e020c */
.L_x_100:
[----:B------:R-:W-:Y:S01]  /*01d0*/  IMAD R4, R6, 0x80, R23 ;  /* 0x0000008006047824 */ /* 0x000fe200078e0217 */
[----:B------:R-:W-:Y:S01]  /*01e0*/  BSSY.RECONVERGENT B1, `(.L_x_69) ;  /* 0x00000b9000017945 */ /* 0x000fe20003800200 */
[----:B0-----:R-:W-:Y:S02]  /*01f0*/  IMAD.MOV.U32 R9, RZ, RZ, RZ ;  /* 0x000000ffff097224 */ /* 0x001fe400078e00ff */
[----:B------:R-:W-:-:S05]  /*0200*/  IMAD.IADD R2, R3, 0x1, R4 ;  /* 0x0000000103027824 */ /* 0x000fca00078e0204 */
[----:B------:R-:W-:-:S13]  /*0210*/  ISETP.GE.AND P0, PT, R2, 0x1, PT ;  /* 0x000000010200780c */ /* 0x000fda0003f06270 */
[----:B------:R-:W-:Y:S05]  /*0220*/  @!P0 BRA `(.L_x_70) ;  /* 0x0000000800d08947 */ /* 0x000fea0003800000 */
[----:B------:R-:W0:Y:S01]  /*0230*/  LDC.64 R10, c[0x0][0x398] ;  /* 0x0000e600ff0a7b82 */ /* 0x000e220000000a00 */
[----:B------:R-:W-:Y:S01]  /*0240*/  IMAD R14, R6, 0x80, R28 ;  /* 0x00000080060e7824 */ /* 0x000fe200078e021c */
[----:B------:R-:W-:Y:S01]  /*0250*/  BSSY.RECONVERGENT B0, `(.L_x_71) ;  /* 0x0000068000007945 */ /* 0x000fe20003800200 */
[----:B------:R-:W-:Y:S02]  /*0260*/  IMAD.MOV.U32 R9, RZ, RZ, RZ ;  /* 0x000000ffff097224 */ /* 0x000fe400078e00ff */
[----:B------:R-:W-:-:S05]  /*0270*/  VIADD R0, R14, 0xffffffff ;  /* 0xffffffff0e007836 */ /* 0x000fca0000000000 */
[----:B------:R-:W-:Y:S01]  /*0280*/  ISETP.GE.U32.AND P0, PT, R0, 0x3, PT ;  /* 0x000000030000780c */ /* 0x000fe20003f06070 */
[----:B------:R-:W-:Y:S02]  /*0290*/  IMAD.MOV.U32 R0, RZ, RZ, RZ ;  /* 0x000000ffff007224 */ /* 0x000fe400078e00ff */
[----:B0-----:R-:W-:-:S10]  /*02a0*/  IMAD.WIDE.U32 R10, R2, 0x4, R10 ;  /* 0x00000004020a7825 */ /* 0x001fd400078e000a */
[----:B------:R-:W-:Y:S05]  /*02b0*/  @!P0 BRA `(.L_x_72) ;  /* 0x0000000400848947 */ /* 0x000fea0003800000 */
[----:B------:R-:W-:Y:S01]  /*02c0*/  IADD3 R0, PT, PT, -R5, R14, RZ ;  /* 0x0000000e05007210 */ /* 0x000fe20007ffe1ff */
[----:B------:R-:W-:Y:S02]  /*02d0*/  IMAD.MOV.U32 R22, RZ, RZ, RZ ;  /* 0x000000ffff167224 */ /* 0x000fe400078e00ff */
[----:B------:R-:W-:-:S07]  /*02e0*/  IMAD.MOV.U32 R9, RZ, RZ, RZ ;  /* 0x000000ffff097224 */ /* 0x000fce00078e00ff */
.L_x_89:
        /* <DEDUP_REMOVED lines=22> */
.L_x_75:
[----:B------:R-:W-:Y:S05]  /*0450*/  BSYNC.RELIABLE B3 ;  /* 0x0000000000037941 */ /* 0x000fea0003800100 */
.L_x_74:
[----:B------:R-:W2:Y:S02]  /*0460*/  LDG.E R20, desc[UR12][R20.64+0x4] ;  /* 0x0000040c14147981 */ /* 0x000ea4000c1e1900 */
[----:B--2---:R-:W-:-:S07]  /*0470*/  VIMNMX R26, PT, PT, R20, R9, !PT ;  /* 0x00000009141a7248 */ /* 0x004fce0007fe0100 */
.L_x_76:
[----:B------:R-:W-:Y:S05]  /*0480*/  BSYNC.RECONVERGENT B2 ;  /* 0x0000000000027941 */ /* 0x000fea0003800200 */
.L_x_73:
        /* <DEDUP_REMOVED lines=17> */
.L_x_79:
[----:B------:R-:W-:Y:S05]  /*05a0*/  BSYNC.RELIABLE B3 ;  /* 0x0000000000037941 */ /* 0x000fea0003800100 */
.L_x_78:
[----:B------:R-:W2:Y:S02]  /*05b0*/  LDG.E R9, desc[UR12][R20.64+0x4] ;  /* 0x0000040c14097981 */ /* 0x000ea4000c1e1900 */
[----:B--2---:R-:W-:-:S07]  /*05c0*/  VIMNMX R9, PT, PT, R9, R26, !PT ;  /* 0x0000001a09097248 */ /* 0x004fce0007fe0100 */
.L_x_80:
[----:B------:R-:W-:Y:S05]  /*05d0*/  BSYNC.RECONVERGENT B2 ;  /* 0x0000000000027941 */ /* 0x000fea0003800200 */
.L_x_77:
[----:B------:R-:W2:Y:S01]  /*05e0*/  LDG.E R21, desc[UR12][R14.64+0x8] ;  /* 0x0000080c0e157981 */ /* 0x000ea2000c1e1900 */
[----:B------:R-:W-:Y:S01]  /*05f0*/  VIADD R20, R22, 0x2 ;  /* 0x0000000216147836 */ /* 0x000fe20000000000 */
[----:B------:R-:W-:Y:S04]  /*0600*/  BSSY.RECONVERGENT B2, `(.L_x_81) ;  /* 0x0000013000027945 */ /* 0x000fe80003800200 */
[----:B------:R-:W-:Y:S01]  /*0610*/  BSSY.RELIABLE B3, `(.L_x_82) ;  /* 0x000000f000037945 */ /* 0x000fe20003800100 */
[----:B--2---:R-:W-:Y:S01]  /*0620*/  ISETP.NE.AND P0, PT, R21, R8, PT ;  /* 0x000000081500720c */ /* 0x004fe20003f05270 */
[----:B------:R-:W-:-:S04]  /*0630*/  IMAD R21, R20, UR4, R7 ;  /* 0x0000000414157c24 */ /* 0x000fc8000f8e0207 */
[----:B------:R-:W-:-:S08]  /*0640*/  IMAD.WIDE R20, R21, 0x4, R24 ;  /* 0x0000000415147825 */ /* 0x000fd000078e0218 */
        /* <DEDUP_REMOVED lines=11> */
.L_x_83:
[----:B------:R-:W-:Y:S05]  /*0700*/  BSYNC.RELIABLE B3 ;  /* 0x0000000000037941 */ /* 0x000fea0003800100 */
.L_x_82:
[----:B------:R-:W2:Y:S02]  /*0710*/  LDG.E R20, desc[UR12][R20.64+0x4] ;  /* 0x0000040c14147981 */ /* 0x000ea4000c1e1900 */
[----:B--2---:R-:W-:-:S07]  /*0720*/  VIMNMX R26, PT, PT, R20, R9, !PT ;  /* 0x00000009141a7248 */ /* 0x004fce0007fe0100 */
.L_x_84:
[----:B------:R-:W-:Y:S05]  /*0730*/  BSYNC.RECONVERGENT B2 ;  /* 0x0000000000027941 */ /* 0x000fea0003800200 */
.L_x_81:
        /* <DEDUP_REMOVED lines=18> */
.L_x_87:
[----:B------:R-:W-:Y:S05]  /*0860*/  BSYNC.RELIABLE B3 ;  /* 0x0000000000037941 */ /* 0x000fea0003800100 */
.L_x_86:
[----:B------:R-:W2:Y:S02]  /*0870*/  LDG.E R9, desc[UR12][R14.64+0x4] ;  /* 0x0000040c0e097981 */ /* 0x000ea4000c1e1900 */
[----:B--2---:R-:W-:-:S07]  /*0880*/  VIMNMX R9, PT, PT, R9, R26, !PT ;  /* 0x0000001a09097248 */ /* 0x004fce0007fe0100 */
.L_x_88:
[----:B------:R-:W-:Y:S05]  /*0890*/  BSYNC.RECONVERGENT B2 ;  /* 0x0000000000027941 */ /* 0x000fea0003800200 */
.L_x_85:
[----:B------:R-:W-:-:S05]  /*08a0*/  VIADD R22, R22, 0x4 ;  /* 0x0000000416167836 */ /* 0x000fca0000000000 */
[----:B------:R-:W-:-:S13]  /*08b0*/  ISETP.NE.AND P0, PT, R22, R0, PT ;  /* 0x000000001600720c */ /* 0x000fda0003f05270 */
[----:B------:R-:W-:Y:S05]  /*08c0*/  @P0 BRA `(.L_x_89) ;  /* 0xfffffff800880947 */ /* 0x000fea000383ffff */
.L_x_72:
[----:B------:R-:W-:Y:S05]  /*08d0*/  BSYNC.RECONVERGENT B0 ;  /* 0x0000000000007941 */ /* 0x000fea0003800200 */
.L_x_71:
        /* <DEDUP_REMOVED lines=24> */
.L_x_92:
[----:B------:R-:W-:Y:S05]  /*0a60*/  BSYNC.RELIABLE B2 ;  /* 0x0000000000027941 */ /* 0x000fea0003800100 */
.L_x_91:
[----:B------:R-:W2:Y:S02]  /*0a70*/  LDG.E R20, desc[UR12][R20.64+0x4] ;  /* 0x0000040c14147981 */ /* 0x000ea4000c1e1900 */
[----:B--2---:R-:W-:-:S07]  /*0a80*/  VIMNMX R9, PT, PT, R9, R20, !PT ;  /* 0x0000001409097248 */ /* 0x004fce0007fe0100 */
.L_x_93:
[----:B------:R-:W-:Y:S05]  /*0a90*/  BSYNC.RECONVERGENT B0 ;  /* 0x0000000000007941 */ /* 0x000fea0003800200 */
.L_x_90:
[----:B------:R-:W-:-:S13]  /*0aa0*/  ISETP.NE.AND P0, PT, R5, 0x1, PT ;  /* 0x000000010500780c */ /* 0x000fda0003f05270 */
[----:B------:R-:W-:Y:S05]  /*0ab0*/  @!P0 BRA `(.L_x_70) ;  /* 0x0000000000ac8947 */ /* 0x000fea0003800000 */
[----:B------:R-:W2:Y:S01]  /*0ac0*/  LDG.E R21, desc[UR12][R16.64+0x4] ;  /* 0x0000040c10157981 */ /* 0x000ea2000c1e1900 */
[----:B------:R-:W-:Y:S04]  /*0ad0*/  BSSY.RECONVERGENT B0, `(.L_x_94) ;  /* 0x0000013000007945 */ /* 0x000fe80003800200 */
[----:B------:R-:W-:Y:S01]  /*0ae0*/  BSSY.RELIABLE B2, `(.L_x_95) ;  /* 0x000000f000027945 */ /* 0x000fe20003800100 */
[----:B--2---:R-:W-:Y:S02]  /*0af0*/  ISETP.NE.AND P0, PT, R21, R8, PT ;  /* 0x000000081500720c */ /* 0x004fe40003f05270 */
[----:B------:R-:W-:-:S05]  /*0b00*/  IADD3 R21, PT, PT, R27, UR4, RZ ;  /* 0x000000041b157c10 */ /* 0x000fca000fffe0ff */
[----:B------:R-:W-:-:S06]  /*0b10*/  IMAD.WIDE R20, R21, 0x4, R24 ;  /* 0x0000000415147825 */ /* 0x000fcc00078e0218 */
        /* <DEDUP_REMOVED lines=11> */
.L_x_96:
[----:B------:R-:W-:Y:S05]  /*0bd0*/  BSYNC.RELIABLE B2 ;  /* 0x0000000000027941 */ /* 0x000fea0003800100 */
.L_x_95:
[----:B------:R-:W2:Y:S02]  /*0be0*/  LDG.E R20, desc[UR12][R20.64+0x4] ;  /* 0x0000040c14147981 */ /* 0x000ea4000c1e1900 */
[----:B--2---:R-:W-:-:S07]  /*0bf0*/  VIMNMX R9, PT, PT, R9, R20, !PT ;  /* 0x0000001409097248 */ /* 0x004fce0007fe0100 */
.L_x_97:
[----:B------:R-:W-:Y:S05]  /*0c00*/  BSYNC.RECONVERGENT B0 ;  /* 0x0000000000007941 */ /* 0x000fea0003800200 */
.L_x_94:
        /* <DEDUP_REMOVED lines=19> */
.L_x_99:
[----:B------:R-:W-:Y:S05]  /*0d40*/  BSYNC.RELIABLE B0 ;  /* 0x0000000000007941 */ /* 0x000fea0003800100 */
.L_x_98:
[----:B------:R-:W2:Y:S02]  /*0d50*/  LDG.E R24, desc[UR12][R24.64+0x4] ;  /* 0x0000040c18187981 */ /* 0x000ea4000c1e1900 */
[----:B--2---:R-:W-:-:S07]  /*0d60*/  VIMNMX R9, PT, PT, R9, R24, !PT ;  /* 0x0000001809097248 */ /* 0x004fce0007fe0100 */
.L_x_70:
[----:B------:R-:W-:Y:S05]  /*0d70*/  BSYNC.RECONVERGENT B1 ;  /* 0x0000000000017941 */ /* 0x000fea0003800200 */
.L_x_69:
[----:B------:R-:W-:Y:S05]  /*0d80*/  WARPSYNC.ALL ;  /* 0x0000000000007948 */ /* 0x000fea0003800000 */
[----:B------:R-:W0:Y:S01]  /*0d90*/  LDC.64 R10, c[0x0][0x3a0] ;  /* 0x0000e800ff0a7b82 */ /* 0x000e220000000a00 */
[----:B------:R-:W1:Y:S01]  /*0da0*/  LDCU UR5, c[0x0][0x384] ;  /* 0x00007080ff0577ac */ /* 0x000e620008000800 */
[----:B------:R-:W-:Y:S02]  /*0db0*/  VIADD R6, R6, 0x1 ;  /* 0x0000000106067836 */ /* 0x000fe40000000000 */
[----:B------:R-:W-:-:S03]  /*0dc0*/  IMAD R15, R2, UR4, R8 ;  /* 0x00000004020f7c24 */ /* 0x000fc6000f8e0208 */
[----:B-1----:R-:W-:Y:S01]  /*0dd0*/  ISETP.NE.AND P0, PT, R6, UR5, PT ;  /* 0x0000000506007c0c */ /* 0x002fe2000bf05270 */
[----:B0-----:R-:W-:-:S04]  /*0de0*/  IMAD.WIDE R10, R15, 0x4, R10 ;  /* 0x000000040f0a7825 */ /* 0x001fc800078e020a */
[----:B------:R-:W-:Y:S01]  /*0df0*/  IMAD.WIDE R14, R4, 0x4, R18 ;  /* 0x00000004040e7825 */ /* 0x000fe200078e0212 */
[----:B------:R0:W-:Y:S04]  /*0e00*/  STG.E desc[UR12][R10.64], R9 ;  /* 0x000000090a007986 */ /* 0x0001e8000c10190c */
[----:B------:R0:W-:Y:S03]  /*0e10*/  STG.E desc[UR12][R14.64], R9 ;  /* 0x000000090e007986 */ /* 0x0001e6000c10190c */
[----:B------:R-:W-:Y:S05]  /*0e20*/  @!P0 EXIT ;  /* 0x000000000000894d */ /* 0x000fea0003800000 */
[----:B------:R-:W-:Y:S05]  /*0e30*/  BRA `(.L_x_100) ;  /* 0xfffffff000e47947 */ /* 0x000fea000383ffff */
.L_x_68:
[----:B------:R-:W-:-:S13]  /*0e40*/  ISETP.GE.AND P0, PT, R7, 0x1, PT ;  /* 0x000000010700780c */ /* 0x000fda0003f06270 */
[----:B------:R-:W-:Y:S05]  /*0e50*/  @!P0 EXIT ;  /* 0x000000000000894d */ /* 0x000fea0003800000 */
[----:B------:R-:W0:Y:S01]  /*0e60*/  S2R R4, SR_TID.X ;  /* 0x0000000000047919 */ /* 0x000e220000002100 */
[----:B------:R-:W1:Y:S01]  /*0e70*/  LDC R9, c[0x0][0x360] ;  /* 0x0000d800ff097b82 */ /* 0x000e620000000800 */
[----:B------:R-:W2:Y:S07]  /*0e80*/  LDCU UR4, c[0x0][0x3b0] ;  /* 0x00007600ff0477ac */ /* 0x000eae0008000800 */
[----:B------:R-:W3:Y:S01]  /*0e90*/  LDC.64 R16, c[0x0][0x3a8] ;  /* 0x0000ea00ff107b82 */ /* 0x000ee20000000a00 */
[----:B--2---:R-:W-:Y:S01]  /*0ea0*/  UIADD3 UR14, UPT, UPT, UR4, 0x1, URZ ;  /* 0x00000001040e7890 */ /* 0x004fe2000fffe0ff */
[----:B0-----:R-:W-:-:S02]  /*0eb0*/  VIADD R0, R4, UR6 ;  /* 0x0000000604007c36 */ /* 0x001fc40008000000 */
[C---:B-1----:R-:W-:Y:S02]  /*0ec0*/  IMAD R2, R9.reuse, UR5, R4 ;  /* 0x0000000509027c24 */ /* 0x042fe4000f8e0204 */
[----:B------:R-:W-:Y:S01]  /*0ed0*/  VIADD R24, R4, UR4 ;  /* 0x0000000404187c36 */ /* 0x000fe20008000000 */
[----:B------:R-:W-:Y:S01]  /*0ee0*/  LOP3.LUT R0, R0, 0x3, RZ, 0xc0, !PT ;  /* 0x0000000300007812 */ /* 0x000fe200078ec0ff */
[----:B------:R-:W-:Y:S01]  /*0ef0*/  VIADD R7, R2, 0xffffffff ;  /* 0xffffffff02077836 */ /* 0x000fe20000000000 */
[----:B------:R-:W-:Y:S01]  /*0f00*/  ULEA UR4, UR4, 0x4, 0x2 ;  /* 0x0000000404047891 */ /* 0x000fe2000f8e10ff */
[----:B------:R-:W-:Y:S01]  /*0f10*/  IMAD R24, R9, UR5, R24 ;  /* 0x0000000509187c24 */ /* 0x000fe2000f8e0218 */
[----:B------:R-:W-:Y:S01]  /*0f20*/  IADD3 R27, PT, PT, R0, -UR6, -R5 ;  /* 0x80000006001b7c10 */ /* 0x000fe2000fffe805 */
[----:B---3--:R-:W-:-:S04]  /*0f30*/  IMAD.WIDE R16, R7, 0x4, R16 ;  /* 0x0000000407107825 */ /* 0x008fc800078e0210 */
[----:B------:R-:W-:Y:S02]  /*0f40*/  IMAD.IADD R27, R27, 0x1, -R4 ;  /* 0x000000011b1b7824 */ /* 0x000fe400078e0a04 */
[----:B------:R-:W-:-:S07]  /*0f50*/  HFMA2 R4, -RZ, RZ, 0, 0 ;  /* 0x00000000ff047431 */ /* 0x000fce00000001ff */
.L_x_134:
[----:B0-----:R-:W0:Y:S01]  /*0f60*/  S2R R6, SR_TID.X ;  /* 0x0000000000067919 */ /* 0x001e220000002100 */
[----:B------:R-:W1:Y:S01]  /*0f70*/  LDCU UR5, c[0x0][0x384] ;  /* 0x00007080ff0577ac */ /* 0x000e620008000800 */
[----:B------:R-:W-:Y:S01]  /*0f80*/  IMAD.MOV.U32 R8, RZ, RZ, R4 ;  /* 0x000000ffff087224 */ /* 0x000fe200078e0004 */
[----:B------:R-:W-:Y:S01]  /*0f90*/  BSSY.RECONVERGENT B2, `(.L_x_101) ;  /* 0x00000e2000027945 */ /* 0x000fe20003800200 */
[C---:B0-----:R-:W-:Y:S02]  /*0fa0*/  IMAD R5, R4.reuse, 0x80, R6 ;  /* 0x0000008004057824 */ /* 0x041fe400078e0206 */
[----:B------:R-:W-:-:S03]  /*0fb0*/  VIADD R4, R4, 0x1 ;  /* 0x0000000104047836 */ /* 0x000fc60000000000 */
[----:B------:R-:W-:Y:S02]  /*0fc0*/  ISETP.GE.AND P1, PT, R5, R28, PT ;  /* 0x0000001c0500720c */ /* 0x000fe40003f26270 */
[----:B-1----:R-:W-:-:S11]  /*0fd0*/  ISETP.NE.AND P0, PT, R4, UR5, PT ;  /* 0x0000000504007c0c */ /* 0x002fd6000bf05270 */
[----:B------:R-:W-:Y:S05]  /*0fe0*/  @P1 BRA `(.L_x_102) ;  /* 0x0000000c00701947 */ /* 0x000fea0003800000 */
[----:B------:R-:W-:Y:S01]  /*0ff0*/  IMAD.IADD R9, R3, 0x1, R5 ;  /* 0x0000000103097824 */ /* 0x000fe200078e0205 */
[----:B------:R-:W-:Y:S01]  /*1000*/  BSSY.RECONVERGENT B1, `(.L_x_103) ;  /* 0x00000d3000017945 */ /* 0x000fe20003800200 */
[----:B------:R-:W-:-:S03]  /*1010*/  IMAD.MOV.U32 R25, RZ, RZ, RZ ;  /* 0x000000ffff197224 */ /* 0x000fc600078e00ff */
[----:B------:R-:W-:-:S13]  /*1020*/  ISETP.GE.AND P1, PT, R9, 0x1, PT ;  /* 0x000000010900780c */ /* 0x000fda0003f26270 */
[----:B------:R-:W-:Y:S05]  /*1030*/  @!P1 BRA `(.L_x_104) ;  /* 0x0000000c003c9947 */ /* 0x000fea0003800000 */
[----:B------:R-:W-:Y:S01]  /*1040*/  IMAD.IADD R7, R3, 0x1, R6 ;  /* 0x0000000103077824 */ /* 0x000fe200078e0206 */
[----:B------:R-:W0:Y:S01]  /*1050*/  LDC.64 R14, c[0x0][0x398] ;  /* 0x0000e600ff0e7b82 */ /* 0x000e220000000a00 */
[----:B------:R-:W-:Y:S01]  /*1060*/  BSSY.RECONVERGENT B0, `(.L_x_105) ;  /* 0x0000082000007945 */ /* 0x000fe20003800200 */
[----:B------:R-:W-:Y:S02]  /*1070*/  IMAD.MOV.U32 R25, RZ, RZ, RZ ;  /* 0x000000ffff197224 */ /* 0x000fe400078e00ff */
[----:B------:R-:W-:-:S05]  /*1080*/  LEA R7, R8, R7, 0x7 ;  /* 0x0000000708077211 */ /* 0x000fca00078e38ff */
[----:B------:R-:W-:-:S05]  /*1090*/  VIADD R6, R7, 0xffffffff ;  /* 0xffffffff07067836 */ /* 0x000fca0000000000 */
[----:B------:R-:W-:Y:S01]  /*10a0*/  ISETP.GE.U32.AND P1, PT, R6, 0x3, PT ;  /* 0x000000030600780c */ /* 0x000fe20003f26070 */
[----:B------:R-:W-:Y:S02]  /*10b0*/  IMAD.MOV.U32 R6, RZ, RZ, RZ ;  /* 0x000000ffff067224 */ /* 0x000fe400078e00ff */
[----:B0-----:R-:W-:-:S10]  /*10c0*/  IMAD.WIDE.U32 R14, R9, 0x4, R14 ;  /* 0x00000004090e7825 */ /* 0x001fd400078e000e */
[----:B------:R-:W-:Y:S05]  /*10d0*/  @!P1 BRA `(.L_x_106) ;  /* 0x0000000400e89947 */ /* 0x000fea0003800000 */
[----:B------:R-:W0:Y:S01]  /*10e0*/  LDCU.64 UR8, c[0x0][0x388] ;  /* 0x00007100ff0877ac */ /* 0x000e220008000a00 */
[----:B------:R-:W1:Y:S01]  /*10f0*/  LDC R23, c[0x0][0x3b0] ;  /* 0x0000ec00ff177b82 */ /* 0x000e620000000800 */
[----:B------:R-:W-:Y:S01]  /*1100*/  IMAD.IADD R6, R7, 0x1, -R0 ;  /* 0x0000000107067824 */ /* 0x000fe200078e0a00 */
[----:B------:R-:W-:Y:S01]  /*1110*/  MOV R9, R24 ;  /* 0x0000001800097202 */ /* 0x000fe20000000f00 */
[----:B------:R-:W2:Y:S01]  /*1120*/  LDCU.64 UR10, c[0x0][0x390] ;  /* 0x00007200ff0a77ac */ /* 0x000ea20008000a00 */
[----:B------:R-:W-:Y:S02]  /*1130*/  IMAD R7, R8, -0x80, R27 ;  /* 0xffffff8008077824 */ /* 0x000fe400078e021b */
[----:B------:R-:W-:Y:S02]  /*1140*/  VIADD R8, R2, 0x2 ;  /* 0x0000000202087836 */ /* 0x000fe40000000000 */
[----:B------:R-:W-:Y:S01]  /*1150*/  IMAD.MOV.U32 R25, RZ, RZ, RZ ;  /* 0x000000ffff197224 */ /* 0x000fe200078e00ff */
[----:B0-----:R-:W-:-:S02]  /*1160*/  UIADD3 UR7, UP0, UPT, UR8, 0x8, URZ ;  /* 0x0000000808077890 */ /* 0x001fc4000ff1e0ff */
[----:B--2---:R-:W-:Y:S02]  /*1170*/  UIADD3 UR5, UP1, UPT, UR10, 0x8, URZ ;  /* 0x000000080a057890 */ /* 0x004fe4000ff3e0ff */
[----:B------:R-:W-:Y:S01]  /*1180*/  UIADD3.X UR8, UPT, UPT, URZ, UR9, URZ, UP0, !UPT ;  /* 0x00000009ff087290 */ /* 0x000fe200087fe4ff */
[C-C-:B-1----:R-:W-:Y:S01]  /*1190*/  IMAD R22, R23.reuse, 0x3, R2.reuse ;  /* 0x0000000317167824 */ /* 0x142fe200078e0202 */
[----:B------:R-:W-:Y:S01]  /*11a0*/  UIADD3.X UR6, UPT, UPT, URZ, UR11, URZ, UP1, !UPT ;  /* 0x0000000bff067290 */ /* 0x000fe20008ffe4ff */
[----:B------:R-:W-:Y:S02]  /*11b0*/  IMAD R23, R23, 0x2, R2 ;  /* 0x0000000217177824 */ /* 0x000fe400078e0202 */
[----:B------:R-:W-:Y:S02]  /*11c0*/  IMAD.U32 R12, RZ, RZ, UR7 ;  /* 0x00000007ff0c7e24 */ /* 0x000fe4000f8e00ff */
[----:B------:R-:W-:Y:S02]  /*11d0*/  IMAD.U32 R10, RZ, RZ, UR5 ;  /* 0x00000005ff0a7e24 */ /* 0x000fe4000f8e00ff */
[----:B------:R-:W-:-:S02]  /*11e0*/  IMAD.U32 R13, RZ, RZ, UR8 ;  /* 0x00000008ff0d7e24 */ /* 0x000fc4000f8e00ff */
[----:B------:R-:W-:-:S07]  /*11f0*/  IMAD.U32 R11, RZ, RZ, UR6 ;  /* 0x00000006ff0b7e24 */ /* 0x000fce000f8e00ff */
.L_x_123:
[----:B------:R-:W2:Y:S04]  /*1200*/  LDG.E R21, desc[UR12][R12.64+-0x8] ;  /* 0xfffff80c0c157981 */ /* 0x000ea8000c1e1900 */
[----:B-----5:R0:W-:Y:S02]  /*1210*/  STL.64 [R1], R4 ;  /* 0x0000000401007387 */ /* 0x0201e40000100a00 */
[----:B0-----:R-:W0:Y:S01]  /*1220*/  LDC.64 R4, c[0x0][0x3a0] ;  /* 0x0000e800ff047b82 */ /* 0x001e220000000a00 */
[----:B------:R-:W-:Y:S01]  /*1230*/  VIADD R20, R8, 0xfffffffd ;  /* 0xfffffffd08147836 */ /* 0x000fe20000000000 */
[----:B--2---:R-:W-:-:S03]  /*1240*/  ISETP.NE.AND P1, PT, R21, R2, PT ;  /* 0x000000021500720c */ /* 0x004fc60003f25270 */
[----:B0-----:R-:W-:Y:S02]  /*1250*/  IMAD.WIDE R20, R20, 0x4, R4 ;  /* 0x0000000414147825 */ /* 0x001fe400078e0204 */
[----:B------:R0:W5:Y:S01]  /*1260*/  LDL.LU.64 R4, [R1] ;  /* 0x0000000001047983 */ /* 0x0001620000300a00 */
[----:B------:R-:W-:Y:S04]  /*1270*/  BSSY.RECONVERGENT B3, `(.L_x_107) ;  /* 0x0000010000037945 */ /* 0x000fe80003800200 */
[----:B------:R-:W-:Y:S04]  /*1280*/  BSSY.RELIABLE B4, `(.L_x_108) ;  /* 0x000000c000047945 */ /* 0x000fe80003800100 */
[----:B0-----:R-:W-:Y:S05]  /*1290*/  @P1 BRA `(.L_x_109) ;  /* 0x0000000000281947 */ /* 0x001fea0003800000 */
        /* <DEDUP_REMOVED lines=10> */
.L_x_109:
[----:B------:R-:W-:Y:S05]  /*1340*/  BSYNC.RELIABLE B4 ;  /* 0x0000000000047941 */ /* 0x000fea0003800100 */
.L_x_108:
[----:B------:R-:W2:Y:S02]  /*1350*/  LDG.E R20, desc[UR12][R20.64+0x4] ;  /* 0x0000040c14147981 */ /* 0x000ea4000c1e1900 */
[----:B--2---:R-:W-:-:S07]  /*1360*/  VIMNMX R26, PT, PT, R20, R25, !PT ;  /* 0x00000019141a7248 */ /* 0x004fce0007fe0100 */
.L_x_110:
[----:B------:R-:W-:Y:S05]  /*1370*/  BSYNC.RECONVERGENT B3 ;  /* 0x0000000000037941 */ /* 0x000fea0003800200 */
.L_x_107:
[----:B------:R-:W2:Y:S01]  /*1380*/  LDG.E R21, desc[UR12][R12.64+-0x4] ;  /* 0xfffffc0c0c157981 */ /* 0x000ea2000c1e1900 */
[----:B------:R-:W-:Y:S04]  /*1390*/  BSSY.RECONVERGENT B3, `(.L_x_111) ;  /* 0x0000013000037945 */ /* 0x000fe80003800200 */
[----:B------:R-:W-:Y:S01]  /*13a0*/  BSSY.RELIABLE B4, `(.L_x_112) ;  /* 0x000000f000047945 */ /* 0x000fe20003800100 */
[----:B--2---:R-:W-:Y:S02]  /*13b0*/  ISETP.NE.AND P1, PT, R21, R2, PT ;  /* 0x000000021500720c */ /* 0x004fe40003f25270 */
[----:B------:R-:W0:Y:S02]  /*13c0*/  LDC.64 R20, c[0x0][0x3a0] ;  /* 0x0000e800ff147b82 */ /* 0x000e240000000a00 */
[----:B0-----:R-:W-:-:S09]  /*13d0*/  IMAD.WIDE R20, R9, 0x4, R20 ;  /* 0x0000000409147825 */ /* 0x001fd200078e0214 */
        /* <DEDUP_REMOVED lines=11> */
.L_x_113:
[----:B------:R-:W-:Y:S05]  /*1490*/  BSYNC.RELIABLE B4 ;  /* 0x0000000000047941 */ /* 0x000fea0003800100 */
.L_x_112:
[----:B------:R-:W2:Y:S02]  /*14a0*/  LDG.E R21, desc[UR12][R20.64+0x4] ;  /* 0x0000040c14157981 */ /* 0x000ea4000c1e1900 */
[----:B--2---:R-:W-:-:S07]  /*14b0*/  VIMNMX R25, PT, PT, R21, R26, !PT ;  /* 0x0000001a15197248 */ /* 0x004fce0007fe0100 */
.L_x_114:
[----:B------:R-:W-:Y:S05]  /*14c0*/  BSYNC.RECONVERGENT B3 ;  /* 0x0000000000037941 */ /* 0x000fea0003800200 */
.L_x_111:
[----:B------:R-:W2:Y:S04]  /*14d0*/  LDG.E R21, desc[UR12][R12.64] ;  /* 0x0000000c0c157981 */ /* 0x000ea8000c1e1900 */
[----:B-----5:R0:W-:Y:S02]  /*14e0*/  STL.64 [R1], R4 ;  /* 0x0000000401007387 */ /* 0x0201e40000100a00 */
[----:B0-----:R-:W0:Y:S01]  /*14f0*/  LDC.64 R4, c[0x0][0x3a0] ;  /* 0x0000e800ff047b82 */ /* 0x001e220000000a00 */
[----:B------:R-:W-:Y:S02]  /*1500*/  IADD3 R20, PT, PT, R23, 0x1, RZ ;  /* 0x0000000117147810 */ /* 0x000fe40007ffe0ff */
        /* <DEDUP_REMOVED lines=16> */
.L_x_117:
[----:B------:R-:W-:Y:S05]  /*1610*/  BSYNC.RELIABLE B4 ;  /* 0x0000000000047941 */ /* 0x000fea0003800100 */
.L_x_116:
[----:B------:R-:W2:Y:S02]  /*1620*/  LDG.E R20, desc[UR12][R20.64+0x4] ;  /* 0x0000040c14147981 */ /* 0x000ea4000c1e1900 */
[----:B--2---:R-:W-:-:S07]  /*1630*/  VIMNMX R26, PT, PT, R20, R25, !PT ;  /* 0x00000019141a7248 */ /* 0x004fce0007fe0100 */
.L_x_118:
[----:B------:R-:W-:Y:S05]  /*1640*/  BSYNC.RECONVERGENT B3 ;  /* 0x0000000000037941 */ /* 0x000fea0003800200 */
.L_x_115:
        /* <DEDUP_REMOVED lines=20> */
.L_x_121:
[----:B------:R-:W-:Y:S05]  /*1790*/  BSYNC.RELIABLE B4 ;  /* 0x0000000000047941 */ /* 0x000fea0003800100 */
.L_x_120:
[----:B------:R-:W2:Y:S02]  /*17a0*/  LDG.E R21, desc[UR12][R20.64+0x4] ;  /* 0x0000040c14157981 */ /* 0x000ea4000c1e1900 */
[----:B--2---:R-:W-:-:S07]  /*17b0*/  VIMNMX R25, PT, PT, R21, R26, !PT ;  /* 0x0000001a15197248 */ /* 0x004fce0007fe0100 */
.L_x_122:
[----:B------:R-:W-:Y:S05]  /*17c0*/  BSYNC.RECONVERGENT B3 ;  /* 0x0000000000037941 */ /* 0x000fea0003800200 */
.L_x_119:
[----:B------:R-:W-:Y:S01]  /*17d0*/  VIADD R7, R7, 0x4 ;  /* 0x0000000407077836 */ /* 0x000fe20000000000 */
[----:B------:R-:W-:Y:S01]  /*17e0*/  IADD3 R12, P2, PT, R12, 0x10, RZ ;  /* 0x000000100c0c7810 */ /* 0x000fe20007f5e0ff */
[----:B------:R-:W-:Y:S01]  /*17f0*/  VIADD R22, R22, UR4 ;  /* 0x0000000416167c36 */ /* 0x000fe20008000000 */
[----:B------:R-:W-:Y:S01]  /*1800*/  IADD3 R10, P3, PT, R10, 0x10, RZ ;  /* 0x000000100a0a7810 */ /* 0x000fe20007f7e0ff */
[----:B------:R-:W-:Y:S01]  /*1810*/  VIADD R23, R23, UR4 ;  /* 0x0000000417177c36 */ /* 0x000fe20008000000 */
[----:B------:R-:W-:Y:S01]  /*1820*/  ISETP.NE.AND P1, PT, R7, RZ, PT ;  /* 0x000000ff0700720c */ /* 0x000fe20003f25270 */
[----:B------:R-:W-:Y:S01]  /*1830*/  IMAD.X R13, RZ, RZ, R13, P2 ;  /* 0x000000ffff0d7224 */ /* 0x000fe200010e060d */
[----:B------:R-:W-:Y:S01]  /*1840*/  IADD3 R9, PT, PT, R9, UR4, RZ ;  /* 0x0000000409097c10 */ /* 0x000fe2000fffe0ff */
[----:B------:R-:W-:Y:S02]  /*1850*/  IMAD.X R11, RZ, RZ, R11, P3 ;  /* 0x000000ffff0b7224 */ /* 0x000fe400018e060b */
[----:B------:R-:W-:-:S08]  /*1860*/  VIADD R8, R8, UR4 ;  /* 0x0000000408087c36 */ /* 0x000fd00008000000 */
[----:B------:R-:W-:Y:S05]  /*1870*/  @P1 BRA `(.L_x_123) ;  /* 0xfffffff800601947 */ /* 0x000fea000383ffff */
.L_x_106:
[----:B------:R-:W-:Y:S05]  /*1880*/  BSYNC.RECONVERGENT B0 ;  /* 0x0000000000007941 */ /* 0x000fea0003800200 */
.L_x_105:
        /* <DEDUP_REMOVED lines=11> */
[----:B------:R-:W-:Y:S01]  /*1940*/  IMAD R23, R6, UR14, R7 ;  /* 0x0000000e06177c24 */ /* 0x000fe2000f8e0207 */
        /* <DEDUP_REMOVED lines=13> */
.L_x_126:
[----:B------:R-:W-:Y:S05]  /*1a20*/  BSYNC.RELIABLE B3 ;  /* 0x0000000000037941 */ /* 0x000fea0003800100 */
.L_x_125:
[----:B------:R-:W2:Y:S02]  /*1a30*/  LDG.E R12, desc[UR12][R12.64+0x4] ;  /* 0x0000040c0c0c7981 */ /* 0x000ea4000c1e1900 */
[----:B--2---:R-:W-:-:S07]  /*1a40*/  VIMNMX R25, PT, PT, R25, R12, !PT ;  /* 0x0000000c19197248 */ /* 0x004fce0007fe0100 */
.L_x_127:
[----:B------:R-:W-:Y:S05]  /*1a50*/  BSYNC.RECONVERGENT B0 ;  /* 0x0000000000007941 */ /* 0x000fea0003800200 */
.L_x_124:
[----:B------:R-:W-:-:S13]  /*1a60*/  ISETP.NE.AND P1, PT, R0, 0x1, PT ;  /* 0x000000010000780c */ /* 0x000fda0003f25270 */
[----:B------:R-:W-:Y:S05]  /*1a70*/  @!P1 BRA `(.L_x_104) ;  /* 0x0000000000ac9947 */ /* 0x000fea0003800000 */
[----:B------:R-:W2:Y:S01]  /*1a80*/  LDG.E R13, desc[UR12][R10.64+0x4] ;  /* 0x0000040c0a0d7981 */ /* 0x000ea2000c1e1900 */
[----:B------:R-:W-:Y:S04]  /*1a90*/  BSSY.RECONVERGENT B0, `(.L_x_128) ;  /* 0x0000013000007945 */ /* 0x000fe80003800200 */
[----:B------:R-:W-:Y:S01]  /*1aa0*/  BSSY.RELIABLE B3, `(.L_x_129) ;  /* 0x000000f000037945 */ /* 0x000fe20003800100 */
[----:B--2---:R-:W-:Y:S01]  /*1ab0*/  ISETP.NE.AND P1, PT, R13, R2, PT ;  /* 0x000000020d00720c */ /* 0x004fe20003f25270 */
[----:B------:R-:W-:-:S04]  /*1ac0*/  VIADD R13, R23, UR14 ;  /* 0x0000000e170d7c36 */ /* 0x000fc80008000000 */
        /* <DEDUP_REMOVED lines=12> */
.L_x_130:
[----:B------:R-:W-:Y:S05]  /*1b90*/  BSYNC.RELIABLE B3 ;  /* 0x0000000000037941 */ /* 0x000fea0003800100 */
.L_x_129:
[----:B------:R-:W2:Y:S02]  /*1ba0*/  LDG.E R12, desc[UR12][R12.64+0x4] ;  /* 0x0000040c0c0c7981 */ /* 0x000ea4000c1e1900 */
[----:B--2---:R-:W-:-:S07]  /*1bb0*/  VIMNMX R25, PT, PT, R25, R12, !PT ;  /* 0x0000000c19197248 */ /* 0x004fce0007fe0100 */
.L_x_131:
[----:B------:R-:W-:Y:S05]  /*1bc0*/  BSYNC.RECONVERGENT B0 ;  /* 0x0000000000007941 */ /* 0x000fea0003800200 */
.L_x_128:
        /* <DEDUP_REMOVED lines=19> */
.L_x_133:
[----:B------:R-:W-:Y:S05]  /*1d00*/  BSYNC.RELIABLE B0 ;  /* 0x0000000000007941 */ /* 0x000fea0003800100 */
.L_x_132:
[----:B------:R-:W2:Y:S02]  /*1d10*/  LDG.E R20, desc[UR12][R20.64+0x4] ;  /* 0x0000040c14147981 */ /* 0x000ea4000c1e1900 */
[----:B--2---:R-:W-:-:S07]  /*1d20*/  VIMNMX R25, PT, PT, R25, R20, !PT ;  /* 0x0000001419197248 */ /* 0x004fce0007fe0100 */
.L_x_104:
[----:B------:R-:W-:Y:S05]  /*1d30*/  BSYNC.RECONVERGENT B1 ;  /* 0x0000000000017941 */ /* 0x000fea0003800200 */
.L_x_103:
[----:B------:R-:W0:Y:S01]  /*1d40*/  LDC.64 R6, c[0x0][0x3a0] ;  /* 0x0000e800ff067b82 */ /* 0x000e220000000a00 */
[----:B-----5:R-:W-:-:S04]  /*1d50*/  IMAD.IADD R9, R3, 0x1, R5 ;  /* 0x0000000103097824 */ /* 0x020fc800078e0205 */
[----:B------:R-:W-:-:S04]  /*1d60*/  IMAD R9, R9, UR14, R2 ;  /* 0x0000000e09097c24 */ /* 0x000fc8000f8e0202 */
[----:B0-----:R-:W-:-:S04]  /*1d70*/  IMAD.WIDE R6, R9, 0x4, R6 ;  /* 0x0000000409067825 */ /* 0x001fc800078e0206 */
[----:B------:R-:W-:Y:S01]  /*1d80*/  IMAD.WIDE R8, R5, 0x4, R18 ;  /* 0x0000000405087825 */ /* 0x000fe200078e0212 */
[----:B------:R0:W-:Y:S04]  /*1d90*/  STG.E desc[UR12][R6.64], R25 ;  /* 0x0000001906007986 */ /* 0x0001e8000c10190c */
[----:B------:R0:W-:Y:S02]  /*1da0*/  STG.E desc[UR12][R8.64], R25 ;  /* 0x0000001908007986 */ /* 0x0001e4000c10190c */
.L_x_102:
[----:B------:R-:W-:Y:S05]  /*1db0*/  BSYNC.RECONVERGENT B2 ;  /* 0x0000000000027941 */ /* 0x000fea0003800200 */
.L_x_101:
[----:B------:R-:W-:Y:S05]  /*1dc0*/  WARPSYNC.ALL ;  /* 0x0000000000007948 */ /* 0x000fea0003800000 */
[----:B------:R-:W-:Y:S05]  /*1dd0*/  @P0 BRA `(.L_x_134) ;  /* 0xfffffff000600947 */ /* 0x000fea000383ffff */
[----:B------:R-:W-:Y:S05]  /*1de0*/  EXIT ;  /* 0x000000000000794d */ /* 0x000fea0003800000 */
.L_x_135:
        /* <DEDUP_REMOVED lines=9> */
.L_x_140:


//--------------------- .text._ZN3cub18CUB_300001_SM_10006detail8for_each13static_kernelINS2_12policy_hub_t12policy_500_tElN6thrust24THRUST_300001_SM_1000_NS8cuda_cub6__fill7functorINS7_6detail15normal_iteratorINS7_10device_ptrIiEEEEiEEEEvT0_T1_ --------------------------
	.section	.text._ZN3cub18CUB_300001_SM_10006detail8for_each13static_kernelINS2_12policy_hub_t12policy_500_tElN6thrust24THRUST_300001_SM_1000_NS8cuda_cub6__fill7functorINS7_6detail15normal_iteratorINS7_10device_ptrIiEEEEiEEEEvT0_T1_,"ax",@progbits
	.align	128
        .global         _ZN3cub18CUB_300001_SM_10006detail8for_each13static_kernelINS2_12policy_hub_t12policy_500_tElN6thrust24THRUST_300001_SM_1000_NS8cuda_cub6__fill7functorINS7_6detail15normal_iteratorINS7_10device_ptrIiEEEEiEEEEvT0_T1_
        .type           _ZN3cub18CUB_300001_SM_10006detail8for_each13static_kernelINS2_12policy_hub_t12policy_500_tElN6thrust24THRUST_300001_SM_1000_NS8cuda_cub6__fill7functorINS7_6detail15normal_iteratorINS7_10device_ptrIiEEEEiEEEEvT0_T1_,@function
        .size           _ZN3cub18CUB_300001_SM_10006detail8for_each13static_kernelINS2_12policy_hub_t12policy_500_tElN6thrust24THRUST_300001_SM_1000_NS8cuda_cub6__fill7functorINS7_6detail15normal_iteratorINS7_10device_ptrIiEEEEiEEEEvT0_T1_,(.L_x_141 - _ZN3cub18CUB_300001_SM_10006detail8for_each13static_kernelINS2_12policy_hub_t12policy_500_tElN6thrust24THRUST_300001_SM_1000_NS8cuda_cub6__fill7functorINS7_6detail15normal_iteratorINS7_10device_ptrIiEEEEiEEEEvT0_T1_)
        .other          _ZN3cub18CUB_300001_SM_10006detail8for_each13static_kernelINS2_12policy_hub_t12policy_500_tElN6thrust24THRUST_300001_SM_1000_NS8cuda_cub6__fill7functorINS7_6detail15normal_iteratorINS7_10device_ptrIiEEEEiEEEEvT0_T1_,@"STO_CUDA_ENTRY STV_DEFAULT"
_ZN3cub18CUB_300001_SM_10006detail8for_each13static_kernelINS2_12policy_hub_t12policy_500_tElN6thrust24THRUST_300001_SM_1000_NS8cuda_cub6__fill7functorINS7_6detail15normal_iteratorINS7_10device_ptrIiEEEEiEEEEvT0_T1_:
.text._ZN3cub18CUB_300001_SM_10006detail8for_each13static_kernelINS2_12policy_hub_t12policy_500_tElN6thrust24THRUST_300001_SM_1000_NS8cuda_cub6__fill7functorINS7_6detail15normal_iteratorINS7_10device_ptrIiEEEEiEEEEvT0_T1_:
[----:B------:R-:W-:Y:S08]  /*0000*/  LDC R1, c[0x0][0x37c] ;  /* 0x0000df00ff017b82 */ /* 0x000ff00000000800 */
[----:B------:R-:W0:Y:S01]  /*0010*/  S2UR UR4, SR_CTAID.X ;  /* 0x00000000000479c3 */ /* 0x000e220000002500 */
[----:B------:R-:W1:Y:S01]  /*0020*/  LDCU.64 UR6, c[0x0][0x380] ;  /* 0x00007000ff0677ac */ /* 0x000e620008000a00 */
[----:B------:R-:W2:Y:S01]  /*0030*/  LDCU.64 UR8, c[0x0][0x358] ;  /* 0x00006b00ff0877ac */ /* 0x000ea20008000a00 */
[----:B0-----:R-:W-:-:S04]  /*0040*/  UIMAD.WIDE.U32 UR4, UR4, 0x200, URZ ;  /* 0x00000200040478a5 */ /* 0x001fc8000f8e00ff */
[----:B-1----:R-:W-:-:S04]  /*0050*/  UIADD3 UR6, UP0, UPT, -UR4, UR6, URZ ;  /* 0x0000000604067290 */ /* 0x002fc8000ff1e1ff */
[----:B------:R-:W-:Y:S02]  /*0060*/  UIADD3.X UR7, UPT, UPT, ~UR5, UR7, URZ, UP0, !UPT ;  /* 0x0000000705077290 */ /* 0x000fe400087fe5ff */
[----:B------:R-:W-:-:S04]  /*0070*/  UISETP.GE.U32.AND UP0, UPT, UR6, 0x200, UPT ;  /* 0x000002000600788c */ /* 0x000fc8000bf06070 */
[----:B------:R-:W-:-:S09]  /*0080*/  UISETP.GE.AND.EX UP0, UPT, UR7, URZ, UPT, UP0 ;  /* 0x000000ff0700728c */ /* 0x000fd2000bf06300 */
[----:B--2---:R-:W-:Y:S05]  /*0090*/  BRA.U !UP0, `(.L_x_136) ;  /* 0x0000000108287547 */ /* 0x004fea000b800000 */
[----:B------:R-:W0:Y:S01]  /*00a0*/  S2R R0, SR_TID.X ;  /* 0x0000000000007919 */ /* 0x000e220000002100 */
[----:B------:R-:W1:Y:S01]  /*00b0*/  LDCU.64 UR6, c[0x0][0x388] ;  /* 0x00007100ff0677ac */ /* 0x000e620008000a00 */
[----:B------:R-:W2:Y:S01]  /*00c0*/  LDC R5, c[0x0][0x390] ;  /* 0x0000e400ff057b82 */ /* 0x000ea20000000800 */
[----:B0-----:R-:W-:-:S05]  /*00d0*/  IADD3 R0, P0, PT, R0, UR4, RZ ;  /* 0x0000000400007c10 */ /* 0x001fca000ff1e0ff */
[----:B------:R-:W-:Y:S01]  /*00e0*/  IMAD.X R3, RZ, RZ, UR5, P0 ;  /* 0x00000005ff037e24 */ /* 0x000fe200080e06ff */
[----:B-1----:R-:W-:-:S04]  /*00f0*/  LEA R2, P0, R0, UR6, 0x2 ;  /* 0x0000000600027c11 */ /* 0x002fc8000f8010ff */
[----:B------:R-:W-:-:S05]  /*0100*/  LEA.HI.X R3, R0, UR7, R3, 0x2, P0 ;  /* 0x0000000700037c11 */ /* 0x000fca00080f1403 */
[----:B--2---:R-:W-:Y:S04]  /*0110*/  STG.E desc[UR8][R2.64], R5 ;  /* 0x0000000502007986 */ /* 0x004fe8000c101908 */
[----:B------:R-:W-:Y:S01]  /*0120*/  STG.E desc[UR8][R2.64+0x400], R5 ;  /* 0x0004000502007986 */ /* 0x000fe2000c101908 */
[----:B------:R-:W-:Y:S05]  /*0130*/  EXIT ;  /* 0x000000000000794d */ /* 0x000fea0003800000 */
.L_x_136:
[----:B------:R-:W0:Y:S01]  /*0140*/  S2R R0, SR_TID.X ;  /* 0x0000000000007919 */ /* 0x000e220000002100 */
[----:B------:R-:W-:Y:S01]  /*0150*/  USHF.R.S32.HI UR7, URZ, 0x1f, UR6 ;  /* 0x0000001fff077899 */ /* 0x000fe20008011406 */
[----:B------:R-:W1:Y:S05]  /*0160*/  LDCU.64 UR10, c[0x0][0x388] ;  /* 0x00007100ff0a77ac */ /* 0x000e6a0008000a00 */
[----:B------:R-:W-:Y:S02]  /*0170*/  IMAD.U32 R2, RZ, RZ, UR7 ;  /* 0x00000007ff027e24 */ /* 0x000fe4000f8e00ff */
[----:B------:R-:W-:Y:S01]  /*0180*/  IMAD.U32 R4, RZ, RZ, UR7 ;  /* 0x00000007ff047e24 */ /* 0x000fe2000f8e00ff */
[----:B0-----:R-:W-:-:S04]  /*0190*/  ISETP.LT.U32.AND P0, PT, R0, UR6, PT ;  /* 0x0000000600007c0c */ /* 0x001fc8000bf01070 */
[----:B------:R-:W-:Y:S01]  /*01a0*/  ISETP.GT.AND.EX P0, PT, R2, RZ, PT, P0 ;  /* 0x000000ff0200720c */ /* 0x000fe20003f04300 */
[C---:B------:R-:W-:Y:S01]  /*01b0*/  VIADD R2, R0.reuse, 0x100 ;  /* 0x0000010000027836 */ /* 0x040fe20000000000 */
[----:B------:R-:W-:-:S04]  /*01c0*/  IADD3 R0, P2, PT, R0, UR4, RZ ;  /* 0x0000000400007c10 */ /* 0x000fc8000ff5e0ff */
[----:B------:R-:W-:Y:S01]  /*01d0*/  ISETP.LT.U32.AND P1, PT, R2, UR6, PT ;  /* 0x0000000602007c0c */ /* 0x000fe2000bf21070 */
[----:B------:R-:W-:Y:S01]  /*01e0*/  IMAD.X R3, RZ, RZ, UR5, P2 ;  /* 0x00000005ff037e24 */ /* 0x000fe200090e06ff */
[----:B-1----:R-:W-:Y:S02]  /*01f0*/  LEA R2, P2, R0, UR10, 0x2 ;  /* 0x0000000a00027c11 */ /* 0x002fe4000f8410ff */
[----:B------:R-:W-:Y:S02]  /*0200*/  ISETP.GT.AND.EX P1, PT, R4, RZ, PT, P1 ;  /* 0x000000ff0400720c */ /* 0x000fe40003f24310 */
[----:B------:R-:W-:Y:S01]  /*0210*/  LEA.HI.X R3, R0, UR11, R3, 0x2, P2 ;  /* 0x0000000b00037c11 */ /* 0x000fe200090f1403 */
[----:B------:R-:W0:Y:S04]  /*0220*/  @P0 LDC R5, c[0x0][0x390] ;  /* 0x0000e400ff050b82 */ /* 0x000e280000000800 */
[----:B0-----:R0:W-:Y:S06]  /*0230*/  @P0 STG.E desc[UR8][R2.64], R5 ;  /* 0x0000000502000986 */ /* 0x0011ec000c101908 */
[----:B------:R-:W-:Y:S05]  /*0240*/  @!P1 EXIT ;  /* 0x000000000000994d */ /* 0x000fea0003800000 */
[----:B0-----:R-:W0:Y:S02]  /*0250*/  LDC R5, c[0x0][0x390] ;  /* 0x0000e400ff057b82 */ /* 0x001e240000000800 */
[----:B0-----:R-:W-:Y:S01]  /*0260*/  STG.E desc[UR8][R2.64+0x400], R5 ;  /* 0x0004000502007986 */ /* 0x001fe2000c101908 */
[----:B------:R-:W-:Y:S05]  /*0270*/  EXIT ;  /* 0x000000000000794d */ /* 0x000fea0003800000 */
.L_x_137:
        /* <DEDUP_REMOVED lines=16> */
.L_x_141:


//--------------------- .text._ZN3cub18CUB_300001_SM_10006detail11EmptyKernelIvEEvv --------------------------
	.section	.text._ZN3cub18CUB_300001_SM_10006detail11EmptyKernelIvEEvv,"ax",@progbits
	.align	128
        .global         _ZN3cub18CUB_300001_SM_10006detail11EmptyKernelIvEEvv
        .type           _ZN3cub18CUB_300001_SM_10006detail11EmptyKernelIvEEvv,@function
        .size           _ZN3cub18CUB_300001_SM_10006detail11EmptyKernelIvEEvv,(.L_x_142 - _ZN3cub18CUB_300001_SM_10006detail11EmptyKernelIvEEvv)
        .other          _ZN3cub18CUB_300001_SM_10006detail11EmptyKernelIvEEvv,@"STO_CUDA_ENTRY STV_DEFAULT"
_ZN3cub18CUB_300001_SM_10006detail11EmptyKernelIvEEvv:
.text._ZN3cub18CUB_300001_SM_10006detail11EmptyKernelIvEEvv:
[----:B------:R-:W-:Y:S01]  /*0000*/  LDC R1, c[0x0][0x37c] ;  /* 0x0000df00ff017b82 */ /* 0x000fe20000000800 */
[----:B------:R-:W-:Y:S05]  /*0010*/  EXIT ;  /* 0x000000000000794d */ /* 0x000fea0003800000 */
.L_x_138:
        /* <DEDUP_REMOVED lines=14> */
.L_x_142:


//--------------------- .nv.shared.reserved.0     --------------------------
	.section	.nv.shared.reserved.0,"aw",@nobits
	.weak		__nv_reservedSMEM_offset_0_alias
	.size		__nv_reservedSMEM_offset_0_alias, 0, 64
	.other		__nv_reservedSMEM_offset_0_alias,@"STO_CUDA_RESERVED_SHARED STV_DEFAULT"
__nv_reservedSMEM_offset_0_alias:
	.zero		0
	.zero		64


//--------------------- .nv.global                --------------------------
	.section	.nv.global,"aw",@nobits
.nv.global:
	.type		_ZN30_INTERNAL_b0fc0f0f_4_k_cu_main6thrust24THRUST_300001_SM_1000_NS3seqE,@object
	.size		_ZN30_INTERNAL_b0fc0f0f_4_k_cu_main6thrust24THRUST_300001_SM_1000_NS3seqE,(_ZN30_INTERNAL_b0fc0f0f_4_k_cu_main4cuda3std3__48in_placeE - _ZN30_INTERNAL_b0fc0f0f_4_k_cu_main6thrust24THRUST_300001_SM_1000_NS3seqE)
_ZN30_INTERNAL_b0fc0f0f_4_k_cu_main6thrust24THRUST_300001_SM_1000_NS3seqE:
	.zero		1
	.type		_ZN30_INTERNAL_b0fc0f0f_4_k_cu_main4cuda3std3__48in_placeE,@object
	.size		_ZN30_INTERNAL_b0fc0f0f_4_k_cu_main4cuda3std3__48in_placeE,(_ZN30_INTERNAL_b0fc0f0f_4_k_cu_main4cuda3std6ranges3__45__cpo4sizeE - _ZN30_INTERNAL_b0fc0f0f_4_k_cu_main4cuda3std3__48in_placeE)
_ZN30_INTERNAL_b0fc0f0f_4_k_cu_main4cuda3std3__48in_placeE:
	.zero		1
	.type		_ZN30_INTERNAL_b0fc0f0f_4_k_cu_main4cuda3std6ranges3__45__cpo4sizeE,@object
	.size		_ZN30_INTERNAL_b0fc0f0f_4_k_cu_main4cuda3std6ranges3__45__cpo4sizeE,(_ZN30_INTERNAL_b0fc0f0f_4_k_cu_main6thrust24THRUST_300001_SM_1000_NS12placeholders2_3E - _ZN30_INTERNAL_b0fc0f0f_4_k_cu_main4cuda3std6ranges3__45__cpo4sizeE)
_ZN30_INTERNAL_b0fc0f0f_4_k_cu_main4cuda3std6ranges3__45__cpo4sizeE:
	.zero		1
	.type		_ZN30_INTERNAL_b0fc0f0f_4_k_cu_main6thrust24THRUST_300001_SM_1000_NS12placeholders2_3E,@object
	.size		_ZN30_INTERNAL_b0fc0f0f_4_k_cu_main6thrust24THRUST_300001_SM_1000_NS12placeholders2_3E,(_ZN30_INTERNAL_b0fc0f0f_4_k_cu_main4cuda3std3__45__cpo6cbeginE - _ZN30_INTERNAL_b0fc0f0f_4_k_cu_main6thrust24THRUST_300001_SM_1000_NS12placeholders2_3E)
_ZN30_INTERNAL_b0fc0f0f_4_k_cu_main6thrust24THRUST_300001_SM_1000_NS12placeholders2_3E:
	.zero		1
	.type		_ZN30_INTERNAL_b0fc0f0f_4_k_cu_main4cuda3std3__45__cpo6cbeginE,@object
	.size		_ZN30_INTERNAL_b0fc0f0f_4_k_cu_main4cuda3std3__45__cpo6cbeginE,(_ZN30_INTERNAL_b0fc0f0f_4_k_cu_main4cuda3std6ranges3__45__cpo6cbeginE - _ZN30_INTERNAL_b0fc0f0f_4_k_cu_main4cuda3std3__45__cpo6cbeginE)
_ZN30_INTERNAL_b0fc0f0f_4_k_cu_main4cuda3std3__45__cpo6cbeginE:
	.zero		1
	.type		_ZN30_INTERNAL_b0fc0f0f_4_k_cu_main4cuda3std6ranges3__45__cpo6cbeginE,@object
	.size		_ZN30_INTERNAL_b0fc0f0f_4_k_cu_main4cuda3std6ranges3__45__cpo6cbeginE,(_ZN30_INTERNAL_b0fc0f0f_4_k_cu_main6thrust24THRUST_300001_SM_1000_NS12placeholders2_7E - _ZN30_INTERNAL_b0fc0f0f_4_k_cu_main4cuda3std6ranges3__45__cpo6cbeginE)
_ZN30_INTERNAL_b0fc0f0f_4_k_cu_main4cuda3std6ranges3__45__cpo6cbeginE:
	.zero		1
	.type		_ZN30_INTERNAL_b0fc0f0f_4_k_cu_main6thrust24THRUST_300001_SM_1000_NS12placeholders2_7E,@object
	.size		_ZN30_INTERNAL_b0fc0f0f_4_k_cu_main6thrust24THRUST_300001_SM_1000_NS12placeholders2_7E,(_ZN30_INTERNAL_b0fc0f0f_4_k_cu_main4cuda3std3__45__cpo7crbeginE - _ZN30_INTERNAL_b0fc0f0f_4_k_cu_main6thrust24THRUST_300001_SM_1000_NS12placeholders2_7E)
_ZN30_INTERNAL_b0fc0f0f_4_k_cu_main6thrust24THRUST_300001_SM_1000_NS12placeholders2_7E:
	.zero		1
	.type		_ZN30_INTERNAL_b0fc0f0f_4_k_cu_main4cuda3std3__45__cpo7crbeginE,@object
	.size		_ZN30_INTERNAL_b0fc0f0f_4_k_cu_main4cuda3std3__45__cpo7crbeginE,(_ZN30_INTERNAL_b0fc0f0f_4_k_cu_main4cuda3std6ranges3__45__cpo4nextE - _ZN30_INTERNAL_b0fc0f0f_4_k_cu_main4cuda3std3__45__cpo7crbeginE)
_ZN30_INTERNAL_b0fc0f0f_4_k_cu_main4cuda3std3__45__cpo7crbeginE:
	.zero		1
	.type		_ZN30_INTERNAL_b0fc0f0f_4_k_cu_main4cuda3std6ranges3__45__cpo4nextE,@object
	.size		_ZN30_INTERNAL_b0fc0f0f_4_k_cu_main4cuda3std6ranges3__45__cpo4nextE,(_ZN30_INTERNAL_b0fc0f0f_4_k_cu_main4cuda3std6ranges3__45__cpo4swapE - _ZN30_INTERNAL_b0fc0f0f_4_k_cu_main4cuda3std6ranges3__45__cpo4nextE)
_ZN30_INTERNAL_b0fc0f0f_4_k_cu_main4cuda3std6ranges3__45__cpo4nextE:
	.zero		1
	.type		_ZN30_INTERNAL_b0fc0f0f_4_k_cu_main4cuda3std6ranges3__45__cpo4swapE,@object
	.size		_ZN30_INTERNAL_b0fc0f0f_4_k_cu_main4cuda3std6ranges3__45__cpo4swapE,(_ZN30_INTERNAL_b0fc0f0f_4_k_cu_main6thrust24THRUST_300001_SM_1000_NS8cuda_cub10par_nosyncE - _ZN30_INTERNAL_b0fc0f0f_4_k_cu_main4cuda3std6ranges3__45__cpo4swapE)
_ZN30_INTERNAL_b0fc0f0f_4_k_cu_main4cuda3std6ranges3__45__cpo4swapE:
	.zero		1
	.type		_ZN30_INTERNAL_b0fc0f0f_4_k_cu_main6thrust24THRUST_300001_SM_1000_NS8cuda_cub10par_nosyncE,@object
	.size		_ZN30_INTERNAL_b0fc0f0f_4_k_cu_main6thrust24THRUST_300001_SM_1000_NS8cuda_cub10par_nosyncE,(_ZN30_INTERNAL_b0fc0f0f_4_k_cu_main6thrust24THRUST_300001_SM_1000_NS12placeholders2_9E - _ZN30_INTERNAL_b0fc0f0f_4_k_cu_main6thrust24THRUST_300001_SM_1000_NS8cuda_cub10par_nosyncE)
_ZN30_INTERNAL_b0fc0f0f_4_k_cu_main6thrust24THRUST_300001_SM_1000_NS8cuda_cub10par_nosyncE:
	.zero		1
	.type		_ZN30_INTERNAL_b0fc0f0f_4_k_cu_main6thrust24THRUST_300001_SM_1000_NS12placeholders2_9E,@object
	.size		_ZN30_INTERNAL_b0fc0f0f_4_k_cu_main6thrust24THRUST_300001_SM_1000_NS12placeholders2_9E,(_ZN30_INTERNAL_b0fc0f0f_4_k_cu_main4cuda3std3__432_GLOBAL__N__b0fc0f0f_4_k_cu_main6ignoreE - _ZN30_INTERNAL_b0fc0f0f_4_k_cu_main6thrust24THRUST_300001_SM_1000_NS12placeholders2_9E)
_ZN30_INTERNAL_b0fc0f0f_4_k_cu_main6thrust24THRUST_300001_SM_1000_NS12placeholders2_9E:
	.zero		1
	.type		_ZN30_INTERNAL_b0fc0f0f_4_k_cu_main4cuda3std3__432_GLOBAL__N__b0fc0f0f_4_k_cu_main6ignoreE,@object
	.size		_ZN30_INTERNAL_b0fc0f0f_4_k_cu_main4cuda3std3__432_GLOBAL__N__b0fc0f0f_4_k_cu_main6ignoreE,(_ZN30_INTERNAL_b0fc0f0f_4_k_cu_main4cuda3std6ranges3__45__cpo4dataE - _ZN30_INTERNAL_b0fc0f0f_4_k_cu_main4cuda3std3__432_GLOBAL__N__b0fc0f0f_4_k_cu_main6ignoreE)
_ZN30_INTERNAL_b0fc0f0f_4_k_cu_main4cuda3std3__432_GLOBAL__N__b0fc0f0f_4_k_cu_main6ignoreE:
	.zero		1
	.type		_ZN30_INTERNAL_b0fc0f0f_4_k_cu_main4cuda3std6ranges3__45__cpo4dataE,@object
	.size		_ZN30_INTERNAL_b0fc0f0f_4_k_cu_main4cuda3std6ranges3__45__cpo4dataE,(_ZN30_INTERNAL_b0fc0f0f_4_k_cu_main6thrust24THRUST_300001_SM_1000_NS12placeholders2_1E - _ZN30_INTERNAL_b0fc0f0f_4_k_cu_main4cuda3std6ranges3__45__cpo4dataE)
_ZN30_INTERNAL_b0fc0f0f_4_k_cu_main4cuda3std6ranges3__45__cpo4dataE:
	.zero		1
	.type		_ZN30_INTERNAL_b0fc0f0f_4_k_cu_main6thrust24THRUST_300001_SM_1000_NS12placeholders2_1E,@object
	.size		_ZN30_INTERNAL_b0fc0f0f_4_k_cu_main6thrust24THRUST_300001_SM_1000_NS12placeholders2_1E,(_ZN30_INTERNAL_b0fc0f0f_4_k_cu_main4cuda3std3__45__cpo5beginE - _ZN30_INTERNAL_b0fc0f0f_4_k_cu_main6thrust24THRUST_300001_SM_1000_NS12placeholders2_1E)
_ZN30_INTERNAL_b0fc0f0f_4_k_cu_main6thrust24THRUST_300001_SM_1000_NS12placeholders2_1E:
	.zero		1
	.type		_ZN30_INTERNAL_b0fc0f0f_4_k_cu_main4cuda3std3__45__cpo5beginE,@object
	.size		_ZN30_INTERNAL_b0fc0f0f_4_k_cu_main4cuda3std3__45__cpo5beginE,(_ZN30_INTERNAL_b0fc0f0f_4_k_cu_main4cuda3std6ranges3__45__cpo5beginE - _ZN30_INTERNAL_b0fc0f0f_4_k_cu_main4cuda3std3__45__cpo5beginE)
_ZN30_INTERNAL_b0fc0f0f_4_k_cu_main4cuda3std3__45__cpo5beginE:
	.zero		1
	.type		_ZN30_INTERNAL_b0fc0f0f_4_k_cu_main4cuda3std6ranges3__45__cpo5beginE,@object
	.size		_ZN30_INTERNAL_b0fc0f0f_4_k_cu_main4cuda3std6ranges3__45__cpo5beginE,(_ZN30_INTERNAL_b0fc0f0f_4_k_cu_main6thrust24THRUST_300001_SM_1000_NS12placeholders2_5E - _ZN30_INTERNAL_b0fc0f0f_4_k_cu_main4cuda3std6ranges3__45__cpo5beginE)
_ZN30_INTERNAL_b0fc0f0f_4_k_cu_main4cuda3std6ranges3__45__cpo5beginE:
	.zero		1
	.type		_ZN30_INTERNAL_b0fc0f0f_4_k_cu_main6thrust24THRUST_300001_SM_1000_NS12placeholders2_5E,@object
	.size		_ZN30_INTERNAL_b0fc0f0f_4_k_cu_main6thrust24THRUST_300001_SM_1000_NS12placeholders2_5E,(_ZN30_INTERNAL_b0fc0f0f_4_k_cu_main4cuda3std3__45__cpo6rbeginE - _ZN30_INTERNAL_b0fc0f0f_4_k_cu_main6thrust24THRUST_300001_SM_1000_NS12placeholders2_5E)
_ZN30_INTERNAL_b0fc0f0f_4_k_cu_main6thrust24THRUST_300001_SM_1000_NS12placeholders2_5E:
	.zero		1
	.type		_ZN30_INTERNAL_b0fc0f0f_4_k_cu_main4cuda3std3__45__cpo6rbeginE,@object
	.size		_ZN30_INTERNAL_b0fc0f0f_4_k_cu_main4cuda3std3__45__cpo6rbeginE,(_ZN30_INTERNAL_b0fc0f0f_4_k_cu_main4cuda3std6ranges3__45__cpo7advanceE - _ZN30_INTERNAL_b0fc0f0f_4_k_cu_main4cuda3std3__45__cpo6rbeginE)
_ZN30_INTERNAL_b0fc0f0f_4_k_cu_main4cuda3std3__45__cpo6rbeginE:
	.zero		1
	.type		_ZN30_INTERNAL_b0fc0f0f_4_k_cu_main4cuda3std6ranges3__45__cpo7advanceE,@object
	.size		_ZN30_INTERNAL_b0fc0f0f_4_k_cu_main4cuda3std6ranges3__45__cpo7advanceE,(_ZN30_INTERNAL_b0fc0f0f_4_k_cu_main4cuda3std3__47nulloptE - _ZN30_INTERNAL_b0fc0f0f_4_k_cu_main4cuda3std6ranges3__45__cpo7advanceE)
_ZN30_INTERNAL_b0fc0f0f_4_k_cu_main4cuda3std6ranges3__45__cpo7advanceE:
	.zero		1
	.type		_ZN30_INTERNAL_b0fc0f0f_4_k_cu_main4cuda3std3__47nulloptE,@object
	.size		_ZN30_INTERNAL_b0fc0f0f_4_k_cu_main4cuda3std3__47nulloptE,(_ZN30_INTERNAL_b0fc0f0f_4_k_cu_main4cuda3std6ranges3__45__cpo8distanceE - _ZN30_INTERNAL_b0fc0f0f_4_k_cu_main4cuda3std3__47nulloptE)
_ZN30_INTERNAL_b0fc0f0f_4_k_cu_main4cuda3std3__47nulloptE:
	.zero		1
	.type		_ZN30_INTERNAL_b0fc0f0f_4_k_cu_main4cuda3std6ranges3__45__cpo8distanceE,@object
	.size		_ZN30_INTERNAL_b0fc0f0f_4_k_cu_main4cuda3std6ranges3__45__cpo8distanceE,(_ZN30_INTERNAL_b0fc0f0f_4_k_cu_main6thrust24THRUST_300001_SM_1000_NS12placeholders3_10E - _ZN30_INTERNAL_b0fc0f0f_4_k_cu_main4cuda3std6ranges3__45__cpo8distanceE)
_ZN30_INTERNAL_b0fc0f0f_4_k_cu_main4cuda3std6ranges3__45__cpo8distanceE:
	.zero		1
	.type		_ZN30_INTERNAL_b0fc0f0f_4_k_cu_main6thrust24THRUST_300001_SM_1000_NS12placeholders3_10E,@object
	.size		_ZN30_INTERNAL_b0fc0f0f_4_k_cu_main6thrust24THRUST_300001_SM_1000_NS12placeholders3_10E,(_ZN30_INTERNAL_b0fc0f0f_4_k_cu_main4cuda3std3__419piecewise_constructE - _ZN30_INTERNAL_b0fc0f0f_4_k_cu_main6thrust24THRUST_300001_SM_1000_NS12placeholders3_10E)
_ZN30_INTERNAL_b0fc0f0f_4_k_cu_main6thrust24THRUST_300001_SM_1000_NS12placeholders3_10E:
	.zero		1
	.type		_ZN30_INTERNAL_b0fc0f0f_4_k_cu_main4cuda3std3__419piecewise_constructE,@object
	.size		_ZN30_INTERNAL_b0fc0f0f_4_k_cu_main4cuda3std3__419piecewise_constructE,(_ZN30_INTERNAL_b0fc0f0f_4_k_cu_main4cuda3std6ranges3__45__cpo5cdataE - _ZN30_INTERNAL_b0fc0f0f_4_k_cu_main4cuda3std3__419piecewise_constructE)
_ZN30_INTERNAL_b0fc0f0f_4_k_cu_main4cuda3std3__419piecewise_constructE:
	.zero		1
	.type		_ZN30_INTERNAL_b0fc0f0f_4_k_cu_main4cuda3std6ranges3__45__cpo5cdataE,@object
	.size		_ZN30_INTERNAL_b0fc0f0f_4_k_cu_main4cuda3std6ranges3__45__cpo5cdataE,(_ZN30_INTERNAL_b0fc0f0f_4_k_cu_main6thrust24THRUST_300001_SM_1000_NS12placeholders2_2E - _ZN30_INTERNAL_b0fc0f0f_4_k_cu_main4cuda3std6ranges3__45__cpo5cdataE)
_ZN30_INTERNAL_b0fc0f0f_4_k_cu_main4cuda3std6ranges3__45__cpo5cdataE:
	.zero		1
	.type		_ZN30_INTERNAL_b0fc0f0f_4_k_cu_main6thrust24THRUST_300001_SM_1000_NS12placeholders2_2E,@object
	.size		_ZN30_INTERNAL_b0fc0f0f_4_k_cu_main6thrust24THRUST_300001_SM_1000_NS12placeholders2_2E,(_ZN30_INTERNAL_b0fc0f0f_4_k_cu_main4cuda3std3__45__cpo3endE - _ZN30_INTERNAL_b0fc0f0f_4_k_cu_main6thrust24THRUST_300001_SM_1000_NS12placeholders2_2E)
_ZN30_INTERNAL_b0fc0f0f_4_k_cu_main6thrust24THRUST_300001_SM_1000_NS12placeholders2_2E:
	.zero		1
	.type		_ZN30_INTERNAL_b0fc0f0f_4_k_cu_main4cuda3std3__45__cpo3endE,@object
	.size		_ZN30_INTERNAL_b0fc0f0f_4_k_cu_main4cuda3std3__45__cpo3endE,(_ZN30_INTERNAL_b0fc0f0f_4_k_cu_main4cuda3std6ranges3__45__cpo3endE - _ZN30_INTERNAL_b0fc0f0f_4_k_cu_main4cuda3std3__45__cpo3endE)
_ZN30_INTERNAL_b0fc0f0f_4_k_cu_main4cuda3std3__45__cpo3endE:
	.zero		1
	.type		_ZN30_INTERNAL_b0fc0f0f_4_k_cu_main4cuda3std6ranges3__45__cpo3endE,@object
	.size		_ZN30_INTERNAL_b0fc0f0f_4_k_cu_main4cuda3std6ranges3__45__cpo3endE,(_ZN30_INTERNAL_b0fc0f0f_4_k_cu_main6thrust24THRUST_300001_SM_1000_NS12placeholders2_6E - _ZN30_INTERNAL_b0fc0f0f_4_k_cu_main4cuda3std6ranges3__45__cpo3endE)
_ZN30_INTERNAL_b0fc0f0f_4_k_cu_main4cuda3std6ranges3__45__cpo3endE:
	.zero		1
	.type		_ZN30_INTERNAL_b0fc0f0f_4_k_cu_main6thrust24THRUST_300001_SM_1000_NS12placeholders2_6E,@object
	.size		_ZN30_INTERNAL_b0fc0f0f_4_k_cu_main6thrust24THRUST_300001_SM_1000_NS12placeholders2_6E,(_ZN30_INTERNAL_b0fc0f0f_4_k_cu_main4cuda3std3__45__cpo4rendE - _ZN30_INTERNAL_b0fc0f0f_4_k_cu_main6thrust24THRUST_300001_SM_1000_NS12placeholders2_6E)
_ZN30_INTERNAL_b0fc0f0f_4_k_cu_main6thrust24THRUST_300001_SM_1000_NS12placeholders2_6E:
	.zero		1
	.type		_ZN30_INTERNAL_b0fc0f0f_4_k_cu_main4cuda3std3__45__cpo4rendE,@object
	.size		_ZN30_INTERNAL_b0fc0f0f_4_k_cu_main4cuda3std3__45__cpo4rendE,(_ZN30_INTERNAL_b0fc0f0f_4_k_cu_main4cuda3std6ranges3__45__cpo9iter_swapE - _ZN30_INTERNAL_b0fc0f0f_4_k_cu_main4cuda3std3__45__cpo4rendE)
_ZN30_INTERNAL_b0fc0f0f_4_k_cu_main4cuda3std3__45__cpo4rendE:
	.zero		1
	.type		_ZN30_INTERNAL_b0fc0f0f_4_k_cu_main4cuda3std6ranges3__45__cpo9iter_swapE,@object
	.size		_ZN30_INTERNAL_b0fc0f0f_4_k_cu_main4cuda3std6ranges3__45__cpo9iter_swapE,(_ZN30_INTERNAL_b0fc0f0f_4_k_cu_main4cuda3std3__48unexpectE - _ZN30_INTERNAL_b0fc0f0f_4_k_cu_main4cuda3std6ranges3__45__cpo9iter_swapE)
_ZN30_INTERNAL_b0fc0f0f_4_k_cu_main4cuda3std6ranges3__45__cpo9iter_swapE:
	.zero		1
	.type		_ZN30_INTERNAL_b0fc0f0f_4_k_cu_main4cuda3std3__48unexpectE,@object
	.size		_ZN30_INTERNAL_b0fc0f0f_4_k_cu_main4cuda3std3__48unexpectE,(_ZN30_INTERNAL_b0fc0f0f_4_k_cu_main6thrust24THRUST_300001_SM_1000_NS8cuda_cub3parE - _ZN30_INTERNAL_b0fc0f0f_4_k_cu_main4cuda3std3__48unexpectE)
_ZN30_INTERNAL_b0fc0f0f_4_k_cu_main4cuda3std3__48unexpectE:
	.zero		1
	.type		_ZN30_INTERNAL_b0fc0f0f_4_k_cu_main6thrust24THRUST_300001_SM_1000_NS8cuda_cub3parE,@object
	.size		_ZN30_INTERNAL_b0fc0f0f_4_k_cu_main6thrust24THRUST_300001_SM_1000_NS8cuda_cub3parE,(_ZN30_INTERNAL_b0fc0f0f_4_k_cu_main6thrust24THRUST_300001_SM_1000_NS12placeholders2_4E - _ZN30_INTERNAL_b0fc0f0f_4_k_cu_main6thrust24THRUST_300001_SM_1000_NS8cuda_cub3parE)
_ZN30_INTERNAL_b0fc0f0f_4_k_cu_main6thrust24THRUST_300001_SM_1000_NS8cuda_cub3parE:
	.zero		1
	.type		_ZN30_INTERNAL_b0fc0f0f_4_k_cu_main6thrust24THRUST_300001_SM_1000_NS12placeholders2_4E,@object
	.size		_ZN30_INTERNAL_b0fc0f0f_4_k_cu_main6thrust24THRUST_300001_SM_1000_NS12placeholders2_4E,(_ZN30_INTERNAL_b0fc0f0f_4_k_cu_main4cuda3std3__45__cpo4cendE - _ZN30_INTERNAL_b0fc0f0f_4_k_cu_main6thrust24THRUST_300001_SM_1000_NS12placeholders2_4E)
_ZN30_INTERNAL_b0fc0f0f_4_k_cu_main6thrust24THRUST_300001_SM_1000_NS12placeholders2_4E:
	.zero		1
	.type		_ZN30_INTERNAL_b0fc0f0f_4_k_cu_main4cuda3std3__45__cpo4cendE,@object
	.size		_ZN30_INTERNAL_b0fc0f0f_4_k_cu_main4cuda3std3__45__cpo4cendE,(_ZN30_INTERNAL_b0fc0f0f_4_k_cu_main4cuda3std6ranges3__45__cpo4cendE - _ZN30_INTERNAL_b0fc0f0f_4_k_cu_main4cuda3std3__45__cpo4cendE)
_ZN30_INTERNAL_b0fc0f0f_4_k_cu_main4cuda3std3__45__cpo4cendE:
	.zero		1
	.type		_ZN30_INTERNAL_b0fc0f0f_4_k_cu_main4cuda3std6ranges3__45__cpo4cendE,@object
	.size		_ZN30_INTERNAL_b0fc0f0f_4_k_cu_main4cuda3std6ranges3__45__cpo4cendE,(_ZN30_INTERNAL_b0fc0f0f_4_k_cu_main4cuda3std3__420unreachable_sentinelE - _ZN30_INTERNAL_b0fc0f0f_4_k_cu_main4cuda3std6ranges3__45__cpo4cendE)
_ZN30_INTERNAL_b0fc0f0f_4_k_cu_main4cuda3std6ranges3__45__cpo4cendE:
	.zero		1
	.type		_ZN30_INTERNAL_b0fc0f0f_4_k_cu_main4cuda3std3__420unreachable_sentinelE,@object
	.size		_ZN30_INTERNAL_b0fc0f0f_4_k_cu_main4cuda3std3__420unreachable_sentinelE,(_ZN30_INTERNAL_b0fc0f0f_4_k_cu_main4cuda3std6ranges3__45__cpo5ssizeE - _ZN30_INTERNAL_b0fc0f0f_4_k_cu_main4cuda3std3__420unreachable_sentinelE)
_ZN30_INTERNAL_b0fc0f0f_4_k_cu_main4cuda3std3__420unreachable_sentinelE:
	.zero		1
	.type		_ZN30_INTERNAL_b0fc0f0f_4_k_cu_main4cuda3std6ranges3__45__cpo5ssizeE,@object
	.size		_ZN30_INTERNAL_b0fc0f0f_4_k_cu_main4cuda3std6ranges3__45__cpo5ssizeE,(_ZN30_INTERNAL_b0fc0f0f_4_k_cu_main6thrust24THRUST_300001_SM_1000_NS12placeholders2_8E - _ZN30_INTERNAL_b0fc0f0f_4_k_cu_main4cuda3std6ranges3__45__cpo5ssizeE)
_ZN30_INTERNAL_b0fc0f0f_4_k_cu_main4cuda3std6ranges3__45__cpo5ssizeE:
	.zero		1
	.type		_ZN30_INTERNAL_b0fc0f0f_4_k_cu_main6thrust24THRUST_300001_SM_1000_NS12placeholders2_8E,@object
	.size		_ZN30_INTERNAL_b0fc0f0f_4_k_cu_main6thrust24THRUST_300001_SM_1000_NS12placeholders2_8E,(_ZN30_INTERNAL_b0fc0f0f_4_k_cu_main4cuda3std3__45__cpo5crendE - _ZN30_INTERNAL_b0fc0f0f_4_k_cu_main6thrust24THRUST_300001_SM_1000_NS12placeholders2_8E)
_ZN30_INTERNAL_b0fc0f0f_4_k_cu_main6thrust24THRUST_300001_SM_1000_NS12placeholders2_8E:
	.zero		1
	.type		_ZN30_INTERNAL_b0fc0f0f_4_k_cu_main4cuda3std3__45__cpo5crendE,@object
	.size		_ZN30_INTERNAL_b0fc0f0f_4_k_cu_main4cuda3std3__45__cpo5crendE,(_ZN30_INTERNAL_b0fc0f0f_4_k_cu_main4cuda3std6ranges3__45__cpo4prevE - _ZN30_INTERNAL_b0fc0f0f_4_k_cu_main4cuda3std3__45__cpo5crendE)
_ZN30_INTERNAL_b0fc0f0f_4_k_cu_main4cuda3std3__45__cpo5crendE:
	.zero		1
	.type		_ZN30_INTERNAL_b0fc0f0f_4_k_cu_main4cuda3std6ranges3__45__cpo4prevE,@object
	.size		_ZN30_INTERNAL_b0fc0f0f_4_k_cu_main4cuda3std6ranges3__45__cpo4prevE,(_ZN30_INTERNAL_b0fc0f0f_4_k_cu_main4cuda3std6ranges3__45__cpo9iter_moveE - _ZN30_INTERNAL_b0fc0f0f_4_k_cu_main4cuda3std6ranges3__45__cpo4prevE)
_ZN30_INTERNAL_b0fc0f0f_4_k_cu_main4cuda3std6ranges3__45__cpo4prevE:
	.zero		1
	.type		_ZN30_INTERNAL_b0fc0f0f_4_k_cu_main4cuda3std6ranges3__45__cpo9iter_moveE,@object
	.size		_ZN30_INTERNAL_b0fc0f0f_4_k_cu_main4cuda3std6ranges3__45__cpo9iter_moveE,(_ZN30_INTERNAL_b0fc0f0f_4_k_cu_main6thrust24THRUST_300001_SM_1000_NS6system6detail10sequential3seqE - _ZN30_INTERNAL_b0fc0f0f_4_k_cu_main4cuda3std6ranges3__45__cpo9iter_moveE)
_ZN30_INTERNAL_b0fc0f0f_4_k_cu_main4cuda3std6ranges3__45__cpo9iter_moveE:
	.zero		1
	.type		_ZN30_INTERNAL_b0fc0f0f_4_k_cu_main6thrust24THRUST_300001_SM_1000_NS6system6detail10sequential3seqE,@object
	.size		_ZN30_INTERNAL_b0fc0f0f_4_k_cu_main6thrust24THRUST_300001_SM_1000_NS6system6detail10sequential3seqE,(.L_31 - _ZN30_INTERNAL_b0fc0f0f_4_k_cu_main6thrust24THRUST_300001_SM_1000_NS6system6detail10sequential3seqE)
_ZN30_INTERNAL_b0fc0f0f_4_k_cu_main6thrust24THRUST_300001_SM_1000_NS6system6detail10sequential3seqE:
	.zero		1
.L_31:


//--------------------- .nv.constant0._ZN3cub18CUB_300001_SM_10006detail9transform16transform_kernelINS2_10policy_hubILb1EN4cuda3std3__45tupleIJN6thrust24THRUST_300001_SM_1000_NS17counting_iteratorIiNSA_11use_defaultESC_SC_EEEEEE10policy1000El13UpdateFunctorNSA_6detail15normal_iteratorINSA_10device_ptrIiEEEEJSD_EEEvT0_iT1_T2_DpNS2_10kernel_argIT3_EE --------------------------
	.section	.nv.constant0._ZN3cub18CUB_300001_SM_10006detail9transform16transform_kernelINS2_10policy_hubILb1EN4cuda3std3__45tupleIJN6thrust24THRUST_300001_SM_1000_NS17counting_iteratorIiNSA_11use_defaultESC_SC_EEEEEE10policy1000El13UpdateFunctorNSA_6detail15normal_iteratorINSA_10device_ptrIiEEEEJSD_EEEvT0_iT1_T2_DpNS2_10kernel_argIT3_EE,"a",@progbits
	.sectionflags	@""
	.align	4
.nv.constant0._ZN3cub18CUB_300001_SM_10006detail9transform16transform_kernelINS2_10policy_hubILb1EN4cuda3std3__45tupleIJN6thrust24THRUST_300001_SM_1000_NS17counting_iteratorIiNSA_11use_defaultESC_SC_EEEEEE10policy1000El13UpdateFunctorNSA_6detail15normal_iteratorINSA_10device_ptrIiEEEEJSD_EEEvT0_iT1_T2_DpNS2_10kernel_argIT3_EE:
	.zero		984


//--------------------- .nv.constant0._ZN3cub18CUB_300001_SM_10006detail9transform16transform_kernelINS2_10policy_hubILb1EN4cuda3std3__45tupleIJN6thrust24THRUST_300001_SM_1000_NS17counting_iteratorIiNSA_11use_defaultESC_SC_EEEEEE10policy1000Ei13UpdateFunctorNSA_6detail15normal_iteratorINSA_10device_ptrIiEEEEJSD_EEEvT0_iT1_T2_DpNS2_10kernel_argIT3_EE --------------------------
	.section	.nv.constant0._ZN3cub18CUB_300001_SM_10006detail9transform16transform_kernelINS2_10policy_hubILb1EN4cuda3std3__45tupleIJN6thrust24THRUST_300001_SM_1000_NS17counting_iteratorIiNSA_11use_defaultESC_SC_EEEEEE10policy1000Ei13UpdateFunctorNSA_6detail15normal_iteratorINSA_10device_ptrIiEEEEJSD_EEEvT0_iT1_T2_DpNS2_10kernel_argIT3_EE,"a",@progbits
	.sectionflags	@""
	.align	4
.nv.constant0._ZN3cub18CUB_300001_SM_10006detail9transform16transform_kernelINS2_10policy_hubILb1EN4cuda3std3__45tupleIJN6thrust24THRUST_300001_SM_1000_NS17counting_iteratorIiNSA_11use_defaultESC_SC_EEEEEE10policy1000Ei13UpdateFunctorNSA_6detail15normal_iteratorINSA_10device_ptrIiEEEEJSD_EEEvT0_iT1_T2_DpNS2_10kernel_argIT3_EE:
	.zero		976


//--------------------- .nv.constant0._ZN3cub18CUB_300001_SM_10006detail8for_each13static_kernelINS2_12policy_hub_t12policy_500_tElN6thrust24THRUST_300001_SM_1000_NS8cuda_cub6__fill7functorINS7_6detail15normal_iteratorINS7_10device_ptrIiEEEEiEEEEvT0_T1_ --------------------------
	.section	.nv.constant0._ZN3cub18CUB_300001_SM_10006detail8for_each13static_kernelINS2_12policy_hub_t12policy_500_tElN6thrust24THRUST_300001_SM_1000_NS8cuda_cub6__fill7functorINS7_6detail15normal_iteratorINS7_10device_ptrIiEEEEiEEEEvT0_T1_,"a",@progbits
	.sectionflags	@""
	.align	4
.nv.constant0._ZN3cub18CUB_300001_SM_10006detail8for_each13static_kernelINS2_12policy_hub_t12policy_500_tElN6thrust24THRUST_300001_SM_1000_NS8cuda_cub6__fill7functorINS7_6detail15normal_iteratorINS7_10device_ptrIiEEEEiEEEEvT0_T1_:
	.zero		920


//--------------------- .nv.constant0._ZN3cub18CUB_300001_SM_10006detail11EmptyKernelIvEEvv --------------------------
	.section	.nv.constant0._ZN3cub18CUB_300001_SM_10006detail11EmptyKernelIvEEvv,"a",@progbits
	.sectionflags	@""
	.align	4
.nv.constant0._ZN3cub18CUB_300001_SM_10006detail11EmptyKernelIvEEvv:
	.zero		896


//--------------------- SYMBOLS --------------------------

	.type		.nv.reservedSmem.offset0,@object
	.size		.nv.reservedSmem.offset0,0x4
